	.target	sm_90a

	.elftype	@"ET_EXEC"


//--------------------- .note.nv.tkinfo           --------------------------
	.section	.note.nv.tkinfo,"",@"SHT_NOTE"
	.sectionflags	@"SHF_NOTE_NV_TKINFO"
	.tkinfo
        /*0018*/ 	.word	0x00000002
        /*0030*/ 	.string	""
        /*0030*/ 	.string	"ptxas"
        /*0030*/ 	.string	"Cuda compilation tools, release 13.0, V13.0.88"
        /*0030*/ 	.string	"Build cuda_13.0.r13.0/compiler.36424714_0"
        /*0030*/ 	.string	"-v  -suppress-debug-info  -lineinfo  -arch sm_90a "



//--------------------- .note.nv.cuinfo           --------------------------
	.section	.note.nv.cuinfo,"",@"SHT_NOTE"
	.sectionflags	@"SHF_NOTE_NV_CUINFO"
        /*0018*/ 	.short	0x0002
        /*001a*/ 	.short	0x005a
        /*001c*/ 	.short	0x0082
	.zero		2


//--------------------- .nv.info                  --------------------------
	.section	.nv.info,"",@"SHT_CUDA_INFO"
	.align	4


	//----- nvinfo : EIATTR_REGCOUNT
	.align		4
        /*0000*/ 	.byte	0x04, 0x2f
        /*0002*/ 	.short	(.L_1 - .L_0)
	.align		4
.L_0:
        /*0004*/ 	.word	index@(gluon_wgmma)
        /*0008*/ 	.word	0x0000005a


	//----- nvinfo : EIATTR_FRAME_SIZE
	.align		4
.L_1:
        /*000c*/ 	.byte	0x04, 0x11
        /*000e*/ 	.short	(.L_3 - .L_2)
	.align		4
.L_2:
        /*0010*/ 	.word	index@(gluon_wgmma)
        /*0014*/ 	.word	0x00000000


	//----- nvinfo : EIATTR_MIN_STACK_SIZE
	.align		4
.L_3:
        /*0018*/ 	.byte	0x04, 0x12
        /*001a*/ 	.short	(.L_5 - .L_4)
	.align		4
.L_4:
        /*001c*/ 	.word	index@(gluon_wgmma)
        /*0020*/ 	.word	0x00000000
.L_5:


//--------------------- .nv.compat                --------------------------
	.section	.nv.compat,"",@"SHT_CUDA_COMPAT_INFO"
	.align	4
        /*0000*/ 	.byte	0x02, 0x09, 0x01, 0x00, 0x02, 0x02, 0x04, 0x00, 0x02, 0x05, 0x05, 0x00, 0x03, 0x07, 0x01, 0x01
        /*0010*/ 	.byte	0x02, 0x03, 0x03, 0x00, 0x02, 0x06, 0x01, 0x00, 0x04, 0x0b, 0x08, 0x00, 0x00, 0x00, 0x00, 0x00
        /*0020*/ 	.byte	0x00, 0x00, 0x00, 0x00


//--------------------- .nv.info.gluon_wgmma      --------------------------
	.section	.nv.info.gluon_wgmma,"",@"SHT_CUDA_INFO"
	.sectionflags	@""
	.align	4


	//----- nvinfo : EIATTR_CUDA_API_VERSION
	.align		4
        /*0000*/ 	.byte	0x04, 0x37
        /*0002*/ 	.short	(.L_7 - .L_6)
.L_6:
        /*0004*/ 	.word	0x00000082


	//----- nvinfo : EIATTR_KPARAM_INFO
	.align		4
.L_7:
        /*0008*/ 	.byte	0x04, 0x17
        /*000a*/ 	.short	(.L_9 - .L_8)
.L_8:
        /*000c*/ 	.word	0x00000000
        /*0010*/ 	.short	0x000a
        /*0012*/ 	.short	0x0048
        /*0014*/ 	.byte	0x00, 0xf4, 0x21, 0x00


	//----- nvinfo : EIATTR_KPARAM_INFO
	.align		4
.L_9:
        /*0018*/ 	.byte	0x04, 0x17
        /*001a*/ 	.short	(.L_11 - .L_10)
.L_10:
        /*001c*/ 	.word	0x00000000
        /*0020*/ 	.short	0x0009
        /*0022*/ 	.short	0x0040
        /*0024*/ 	.byte	0x00, 0xf4, 0x21, 0x00


	//----- nvinfo : EIATTR_KPARAM_INFO
	.align		4
.L_11:
        /*0028*/ 	.byte	0x04, 0x17
        /*002a*/ 	.short	(.L_13 - .L_12)
.L_12:
        /*002c*/ 	.word	0x00000000
        /*0030*/ 	.short	0x0008
        /*0032*/ 	.short	0x0038
        /*0034*/ 	.byte	0x00, 0xf0, 0x21, 0x00


	//----- nvinfo : EIATTR_KPARAM_INFO
	.align		4
.L_13:
        /*0038*/ 	.byte	0x04, 0x17
        /*003a*/ 	.short	(.L_15 - .L_14)
.L_14:
        /*003c*/ 	.word	0x00000000
        /*0040*/ 	.short	0x0007
        /*0042*/ 	.short	0x0030
        /*0044*/ 	.byte	0x00, 0xf0, 0x21, 0x00


	//----- nvinfo : EIATTR_KPARAM_INFO
	.align		4
.L_15:
        /*0048*/ 	.byte	0x04, 0x17
        /*004a*/ 	.short	(.L_17 - .L_16)
.L_16:
        /*004c*/ 	.word	0x00000000
        /*0050*/ 	.short	0x0006
        /*0052*/ 	.short	0x0028
        /*0054*/ 	.byte	0x00, 0xf0, 0x21, 0x00


	//----- nvinfo : EIATTR_KPARAM_INFO
	.align		4
.L_17:
        /*0058*/ 	.byte	0x04, 0x17
        /*005a*/ 	.short	(.L_19 - .L_18)
.L_18:
        /*005c*/ 	.word	0x00000000
        /*0060*/ 	.short	0x0005
        /*0062*/ 	.short	0x0020
        /*0064*/ 	.byte	0x00, 0xf0, 0x11, 0x00


	//----- nvinfo : EIATTR_KPARAM_INFO
	.align		4
.L_19:
        /*0068*/ 	.byte	0x04, 0x17
        /*006a*/ 	.short	(.L_21 - .L_20)
.L_20:
        /*006c*/ 	.word	0x00000000
        /*0070*/ 	.short	0x0004
        /*0072*/ 	.short	0x001c
        /*0074*/ 	.byte	0x00, 0xf0, 0x11, 0x00


	//----- nvinfo : EIATTR_KPARAM_INFO
	.align		4
.L_21:
        /*0078*/ 	.byte	0x04, 0x17
        /*007a*/ 	.short	(.L_23 - .L_22)
.L_22:
        /*007c*/ 	.word	0x00000000
        /*0080*/ 	.short	0x0003
        /*0082*/ 	.short	0x0018
        /*0084*/ 	.byte	0x00, 0xf0, 0x11, 0x00


	//----- nvinfo : EIATTR_KPARAM_INFO
	.align		4
.L_23:
        /*0088*/ 	.byte	0x04, 0x17
        /*008a*/ 	.short	(.L_25 - .L_24)
.L_24:
        /*008c*/ 	.word	0x00000000
        /*0090*/ 	.short	0x0002
        /*0092*/ 	.short	0x0010
        /*0094*/ 	.byte	0x00, 0xf4, 0x21, 0x00


	//----- nvinfo : EIATTR_KPARAM_INFO
	.align		4
.L_25:
        /*0098*/ 	.byte	0x04, 0x17
        /*009a*/ 	.short	(.L_27 - .L_26)
.L_26:
        /*009c*/ 	.word	0x00000000
        /*00a0*/ 	.short	0x0001
        /*00a2*/ 	.short	0x0008
        /*00a4*/ 	.byte	0x00, 0xf4, 0x21, 0x00


	//----- nvinfo : EIATTR_KPARAM_INFO
	.align		4
.L_27:
        /*00a8*/ 	.byte	0x04, 0x17
        /*00aa*/ 	.short	(.L_29 - .L_28)
.L_28:
        /*00ac*/ 	.word	0x00000000
        /*00b0*/ 	.short	0x0000
        /*00b2*/ 	.short	0x0000
        /*00b4*/ 	.byte	0x00, 0xf4, 0x21, 0x00


	//----- nvinfo : EIATTR_SPARSE_MMA_MASK
	.align		4
.L_29:
        /*00b8*/ 	.byte	0x03, 0x50
        /*00ba*/ 	.short	0x0000


	//----- nvinfo : EIATTR_MAXREG_COUNT
	.align		4
        /*00bc*/ 	.byte	0x03, 0x1b
        /*00be*/ 	.short	0x00ff


	//----- nvinfo : EIATTR_NUM_BARRIERS
	.align		4
        /*00c0*/ 	.byte	0x02, 0x4c
        /*00c2*/ 	.byte	0x01
	.zero		1


	//----- nvinfo : EIATTR_MERCURY_ISA_VERSION
	.align		4
        /*00c4*/ 	.byte	0x03, 0x5f
        /*00c6*/ 	.short	0x0101


	//----- nvinfo : EIATTR_INT_WARP_WIDE_INSTR_OFFSETS
	.align		4
        /*00c8*/ 	.byte	0x04, 0x31
        /*00ca*/ 	.short	(.L_31 - .L_30)


	//   ....[0]....
.L_30:
        /*00cc*/ 	.word	0x00001430


	//   ....[1]....
        /*00d0*/ 	.word	0x00001450


	//   ....[2]....
        /*00d4*/ 	.word	0x00001460


	//   ....[3]....
        /*00d8*/ 	.word	0x00001540


	//   ....[4]....
        /*00dc*/ 	.word	0x00001900


	//   ....[5]....
        /*00e0*/ 	.word	0x00001910


	//   ....[6]....
        /*00e4*/ 	.word	0x00001980


	//   ....[7]....
        /*00e8*/ 	.word	0x00001990


	//   ....[8]....
        /*00ec*/ 	.word	0x00001ed0


	//   ....[9]....
        /*00f0*/ 	.word	0x00001ef0


	//----- nvinfo : EIATTR_COOP_GROUP_MASK_REGIDS
	.align		4
.L_31:
        /*00f4*/ 	.byte	0x04, 0x29
        /*00f6*/ 	.short	(.L_33 - .L_32)


	//   ....[0]....
.L_32:
        /*00f8*/ 	.word	0xffffffff


	//   ....[1]....
        /*00fc*/ 	.word	0xffffffff


	//   ....[2]....
        /*0100*/ 	.word	0xffffffff


	//----- nvinfo : EIATTR_COOP_GROUP_INSTR_OFFSETS
	.align		4
.L_33:
        /*0104*/ 	.byte	0x04, 0x28
        /*0106*/ 	.short	(.L_35 - .L_34)


	//   ....[0]....
.L_34:
        /*0108*/ 	.word	0x00000150


	//   ....[1]....
        /*010c*/ 	.word	0x00000720


	//   ....[2]....
        /*0110*/ 	.word	0x00000cd0


	//----- nvinfo : EIATTR_MBARRIER_INSTR_OFFSETS
	.align		4
.L_35:
        /*0114*/ 	.byte	0x04, 0x39
        /*0116*/ 	.short	(.L_37 - .L_36)


	//   ....[0]....
.L_36:
        /*0118*/ 	.word	0x000015a0
        /*011c*/ 	.word	0x000000ff
        /*0120*/ 	.word	0x0001e000
        /*0124*/ 	.short	0x0100
        /*0126*/ 	.byte	0x14
	.zero		1


	//   ....[1]....
        /*0128*/ 	.word	0x000015c0
        /*012c*/ 	.word	0x000000ff
        /*0130*/ 	.word	0x0001e008
        /*0134*/ 	.short	0x0100
        /*0136*/ 	.byte	0x14
	.zero		1


	//   ....[2]....
        /*0138*/ 	.word	0x000015f0
        /*013c*/ 	.word	0x000000ff
        /*0140*/ 	.word	0x0001e010
        /*0144*/ 	.short	0x0100
        /*0146*/ 	.byte	0x14
	.zero		1


	//   ....[3]....
        /*0148*/ 	.word	0x00001a40
        /*014c*/ 	.word	0x000000ff
        /*0150*/ 	.word	0x0001e000
        /*0154*/ 	.short	0x010a
        /*0156*/ 	.byte	0x12
	.zero		1


	//   ....[4]....
        /*0158*/ 	.word	0x00001e30
        /*015c*/ 	.word	0x000000ff
        /*0160*/ 	.word	0x0001e000
        /*0164*/ 	.short	0x0108
        /*0166*/ 	.byte	0x14
	.zero		1


	//   ....[5]....
        /*0168*/ 	.word	0x00001f90
        /*016c*/ 	.word	0x000000ff
        /*0170*/ 	.word	0x0001e008
        /*0174*/ 	.short	0x0108
        /*0176*/ 	.byte	0x14
	.zero		1


	//   ....[6]....
        /*0178*/ 	.word	0x00002070
        /*017c*/ 	.word	0x000000ff
        /*0180*/ 	.word	0x0001e010
        /*0184*/ 	.short	0x0108
        /*0186*/ 	.byte	0x14
	.zero		1


	//   ....[7]....
        /*0188*/ 	.word	0x000021e0
        /*018c*/ 	.word	0x000000ff
        /*0190*/ 	.word	0x0001e000
        /*0194*/ 	.short	0x010a
        /*0196*/ 	.byte	0x12
	.zero		1


	//----- nvinfo : EIATTR_NUM_MBARRIERS
	.align		4
.L_37:
        /*0198*/ 	.byte	0x03, 0x38
        /*019a*/ 	.short	0x0003


	//----- nvinfo : EIATTR_EXIT_INSTR_OFFSETS
	.align		4
        /*019c*/ 	.byte	0x04, 0x1c
        /*019e*/ 	.short	(.L_39 - .L_38)


	//   ....[0]....
.L_38:
        /*01a0*/ 	.word	0x000021d0


	//----- nvinfo : EIATTR_REQNTID
	.align		4
.L_39:
        /*01a4*/ 	.byte	0x04, 0x10
        /*01a6*/ 	.short	(.L_41 - .L_40)
.L_40:
        /*01a8*/ 	.word	0x00000100
        /*01ac*/ 	.word	0x00000001
        /*01b0*/ 	.word	0x00000001


	//----- nvinfo : EIATTR_CRS_STACK_SIZE
	.align		4
.L_41:
        /*01b4*/ 	.byte	0x04, 0x1e
        /*01b6*/ 	.short	(.L_43 - .L_42)
.L_42:
        /*01b8*/ 	.word	0x00000000


	//----- nvinfo : EIATTR_CBANK_PARAM_SIZE
	.align		4
.L_43:
        /*01bc*/ 	.byte	0x03, 0x19
        /*01be*/ 	.short	0x0050


	//----- nvinfo : EIATTR_PARAM_CBANK
	.align		4
        /*01c0*/ 	.byte	0x04, 0x0a
        /*01c2*/ 	.short	(.L_45 - .L_44)
	.align		4
.L_44:
        /*01c4*/ 	.word	index@(.nv.constant0.gluon_wgmma)
        /*01c8*/ 	.short	0x0210
        /*01ca*/ 	.short	0x0050


	//----- nvinfo : EIATTR_SW_WAR
	.align		4
.L_45:
        /*01cc*/ 	.byte	0x04, 0x36
        /*01ce*/ 	.short	(.L_47 - .L_46)
.L_46:
        /*01d0*/ 	.word	0x00000008
.L_47:


//--------------------- .nv.callgraph             --------------------------
	.section	.nv.callgraph,"",@"SHT_CUDA_CALLGRAPH"
	.align	4
	.sectionentsize	8
	.align		4
        /*0000*/ 	.word	0x00000000
	.align		4
        /*0004*/ 	.word	0xffffffff
	.align		4
        /*0008*/ 	.word	0x00000000
	.align		4
        /*000c*/ 	.word	0xfffffffe
	.align		4
        /*0010*/ 	.word	0x00000000
	.align		4
        /*0014*/ 	.word	0xfffffffd
	.align		4
        /*0018*/ 	.word	0x00000000
	.align		4
        /*001c*/ 	.word	0xfffffffc


//--------------------- .text.gluon_wgmma         --------------------------
	.section	.text.gluon_wgmma,"ax",@progbits
	.align	128
        .global         gluon_wgmma
        .type           gluon_wgmma,@function
        .size           gluon_wgmma,(.L_x_52 - gluon_wgmma)
        .other          gluon_wgmma,@"STO_CUDA_ENTRY STV_DEFAULT"
gluon_wgmma:
.text.gluon_wgmma:
[----:B------:R-:W-:Y:S01]  /*0000*/  LDC R1, c[0x0][0x28] ;  /* 0x00000a00ff017b82 */ /* 0x000fe20000000800 */
[----:B------:R-:W1:Y:S07]  /*0010*/  S2R R0, SR_TID.X ;  /* 0x0000000000007919 */ /* 0x000e6e0000002100 */
[----:B------:R-:W2:Y:S01]  /*0020*/  S2UR UR4, SR_CgaCtaId ;  /* 0x00000000000479c3 */ /* 0x000ea20000008800 */
[----:B------:R-:W-:Y:S01]  /*0030*/  UMOV UR20, 0x400 ;  /* 0x0000040000147882 */ /* 0x000fe20000000000 */
[----:B------:R-:W-:Y:S01]  /*0040*/  ULDC UR6, c[0x0][0xc] ;  /* 0x0000030000067ab9 */ /* 0x000fe20000000800 */
[----:B------:R-:W-:Y:S01]  /*0050*/  ULDC.64 UR32, c[0x0][0x250] ;  /* 0x0000940000207ab9 */ /* 0x000fe20000000a00 */
[----:B------:R-:W-:Y:S04]  /*0060*/  BSSY B0, `(.L_x_0) ;  /* 0x000001f000007945 */ /* 0x000fe80003800000 */
[----:B------:R-:W3:Y:S08]  /*0070*/  LDC R3, c[0x0][0x228] ;  /* 0x00008a00ff037b82 */ /* 0x000ef00000000800 */
[----:B------:R-:W4:Y:S08]  /*0080*/  LDC R10, c[0x0][0x230] ;  /* 0x00008c00ff0a7b82 */ /* 0x000f300000000800 */
[----:B------:R-:W-:Y:S01]  /*0090*/  S2UR UR23, SR_CTAID.Y ;  /* 0x00000000001779c3 */ /* 0x000fe20000002600 */
[----:B--2---:R-:W-:-:S03]  /*00a0*/  ULEA UR20, UR4, UR20, 0x18 ;  /* 0x0000001404147291 */ /* 0x004fc6000f8ec03f */
[----:B------:R-:W-:Y:S01]  /*00b0*/  ULDC UR4, c[0x0][0x10] ;  /* 0x0000040000047ab9 */ /* 0x000fe20000000800 */
[----:B-1----:R-:W-:-:S03]  /*00c0*/  LOP3.LUT R2, R0, 0xff, RZ, 0xc0, !PT ;  /* 0x000000ff00027812 */ /* 0x002fc600078ec0ff */
[----:B------:R-:W1:Y:S01]  /*00d0*/  S2UR UR5, SR_CTAID.Z ;  /* 0x00000000000579c3 */ /* 0x000e620000002700 */
[----:B---3--:R-:W-:Y:S01]  /*00e0*/  VIADD R3, R3, 0xffffffff ;  /* 0xffffffff03037836 */ /* 0x008fe20000000000 */
[C---:B------:R-:W-:Y:S02]  /*00f0*/  ISETP.GE.U32.AND P0, PT, R2.reuse, 0x20, PT ;  /* 0x000000200200780c */ /* 0x040fe40003f06070 */
[C---:B------:R-:W-:Y:S02]  /*0100*/  ISETP.NE.U32.AND P2, PT, R2.reuse, RZ, PT ;  /* 0x000000ff0200720c */ /* 0x040fe40003f45070 */
[----:B------:R-:W-:Y:S02]  /*0110*/  LEA R11, R2, UR20, 0x2 ;  /* 0x00000014020b7c11 */ /* 0x000fe4000f8e10ff */
[----:B------:R-:W2:Y:S01]  /*0120*/  S2UR UR34, SR_CTAID.X ;  /* 0x00000000002279c3 */ /* 0x000ea20000002500 */
[----:B----4-:R-:W-:-:S06]  /*0130*/  VIADD R12, R10, 0xffffffff ;  /* 0xffffffff0a0c7836 */ /* 0x010fcc0000000000 */
[----:B------:R3:W-:Y:S01]  /*0140*/  @!P0 STS [R11], RZ ;  /* 0x000000ff0b008388 */ /* 0x0007e20000000800 */
[----:B------:R-:W-:-:S03]  /*0150*/  NOP ;  /* 0x0000000000007918 */ /* 0x000fc60000000000 */
[----:B------:R3:W-:Y:S01]  /*0160*/  @!P2 STS [UR20+0x24], R3 ;  /* 0x00002403ff00a988 */ /* 0x0007e20008000814 */
[----:B-1----:R-:W-:-:S03]  /*0170*/  UIMAD UR4, UR5, UR4, UR23 ;  /* 0x00000004050472a4 */ /* 0x002fc6000f8e0217 */
[----:B------:R3:W-:Y:S01]  /*0180*/  @!P2 STS [UR20+0x20], R12 ;  /* 0x0000200cff00a988 */ /* 0x0007e20008000814 */
[----:B--2---:R-:W-:-:S04]  /*0190*/  UIMAD UR4, UR4, UR6, UR34 ;  /* 0x00000006040472a4 */ /* 0x004fc8000f8e0222 */
[----:B------:R-:W-:-:S03]  /*01a0*/  UIMAD UR5, UR4, 0x180, URZ ;  /* 0x00000180040578a4 */ /* 0x000fc6000f8e023f */
[----:B------:R-:W-:Y:S01]  /*01b0*/  UMOV UR4, URZ ;  /* 0x0000003f00047c82 */ /* 0x000fe20008000000 */
[----:B------:R-:W-:-:S04]  /*01c0*/  UIADD3 UR28, UP0, UR5, UR32, URZ ;  /* 0x00000020051c7290 */ /* 0x000fc8000ff1e03f */
[----:B------:R-:W-:Y:S01]  /*01d0*/  ULEA.HI.X.SX32 UR29, UR5, UR33, 0x1, UP0 ;  /* 0x00000021051d7291 */ /* 0x000fe200080f0e3f */
[----:B---3--:R-:W-:Y:S11]  /*01e0*/  @P2 BRA `(.L_x_1) ;  /* 0x0000000000182947 */ /* 0x008ff60003800000 */
[----:B------:R-:W1:Y:S01]  /*01f0*/  LDS R4, [UR20+0x8] ;  /* 0x00000814ff047984 */ /* 0x000e620008000800 */
[----:B------:R-:W2:Y:S01]  /*0200*/  LDC.64 R6, c[0x0][0x210] ;  /* 0x00008400ff067b82 */ /* 0x000ea20000000a00 */
[----:B------:R-:W-:Y:S02]  /*0210*/  IMAD.MOV.U32 R5, RZ, RZ, 0x70 ;  /* 0x00000070ff057424 */ /* 0x000fe400078e00ff */
[----:B--2---:R2:W-:Y:S03]  /*0220*/  STS.64 [UR20], R6 ;  /* 0x00000006ff007988 */ /* 0x0045e60008000a14 */
[----:B-1----:R-:W-:-:S05]  /*0230*/  LOP3.LUT R4, R4, 0x10, R5, 0xd8, !PT ;  /* 0x0000001004047812 */ /* 0x002fca00078ed805 */
[----:B------:R2:W-:Y:S02]  /*0240*/  STS [UR20+0x8], R4 ;  /* 0x00000804ff007988 */ /* 0x0005e40008000814 */
.L_x_1:
[----:B------:R-:W-:Y:S05]  /*0250*/  BSYNC B0 ;  /* 0x0000000000007941 */ /* 0x000fea0003800000 */
.L_x_0:
[----:B------:R-:W-:Y:S04]  /*0260*/  BSSY B0, `(.L_x_2) ;  /* 0x000000a000007945 */ /* 0x000fe80003800000 */
[----:B------:R-:W-:Y:S05]  /*0270*/  @P2 BRA `(.L_x_3) ;  /* 0x0000000000202947 */ /* 0x000fea0003800000 */
[----:B--2---:R-:W1:Y:S01]  /*0280*/  LDS R4, [UR20+0x34] ;  /* 0x00003414ff047984 */ /* 0x004e620008000800 */
[----:B------:R-:W-:Y:S02]  /*0290*/  IMAD.MOV.U32 R5, RZ, RZ, 0x3f000000 ;  /* 0x3f000000ff057424 */ /* 0x000fe400078e00ff */
[----:B------:R-:W-:Y:S01]  /*02a0*/  @!P2 IMAD.MOV.U32 R6, RZ, RZ, 0xff ;  /* 0x000000ffff06a424 */ /* 0x000fe200078e00ff */
[----:B------:R-:W2:Y:S02]  /*02b0*/  @!P2 LDS R7, [UR20+0x38] ;  /* 0x00003814ff07a984 */ /* 0x000ea40008000800 */
[----:B-1----:R-:W-:Y:S02]  /*02c0*/  LOP3.LUT R4, R4, 0xff000000, R5, 0xb8, !PT ;  /* 0xff00000004047812 */ /* 0x002fe400078eb805 */
[----:B--2---:R-:W-:-:S03]  /*02d0*/  @!P2 LOP3.LUT R5, R7, 0xff, R6, 0xb8, !PT ;  /* 0x000000ff0705a812 */ /* 0x004fc600078eb806 */
[----:B------:R1:W-:Y:S04]  /*02e0*/  STS [UR20+0x34], R4 ;  /* 0x00003404ff007988 */ /* 0x0003e80008000814 */
[----:B------:R1:W-:Y:S02]  /*02f0*/  @!P2 STS [UR20+0x38], R5 ;  /* 0x00003805ff00a988 */ /* 0x0003e40008000814 */
.L_x_3:
[----:B------:R-:W-:Y:S05]  /*0300*/  BSYNC B0 ;  /* 0x0000000000007941 */ /* 0x000fea0003800000 */
.L_x_2:
[----:B------:R-:W-:Y:S04]  /*0310*/  BSSY B0, `(.L_x_4) ;  /* 0x000000e000007945 */ /* 0x000fe80003800000 */
[----:B------:R-:W-:Y:S05]  /*0320*/  @P2 BRA `(.L_x_5) ;  /* 0x0000000000302947 */ /* 0x000fea0003800000 */
[----:B-1----:R-:W1:Y:S01]  /*0330*/  LDS R5, [UR20+0x34] ;  /* 0x00003414ff057984 */ /* 0x002e620008000800 */
[----:B--2---:R-:W2:Y:S03]  /*0340*/  LDC.64 R6, c[0x0][0x238] ;  /* 0x00008e00ff067b82 */ /* 0x004ea60000000a00 */
[----:B------:R-:W3:Y:S01]  /*0350*/  LDS R4, [UR20+0x1c] ;  /* 0x00001c14ff047984 */ /* 0x000ee20008000800 */
[C---:B--2---:R-:W-:Y:S01]  /*0360*/  SHF.L.U64.HI R7, R6.reuse, 0x1, R7 ;  /* 0x0000000106077819 */ /* 0x044fe20000010207 */
[----:B------:R-:W-:-:S03]  /*0370*/  IMAD.SHL.U32 R6, R6, 0x2, RZ ;  /* 0x0000000206067824 */ /* 0x000fc600078e00ff */
[--C-:B------:R-:W-:Y:S02]  /*0380*/  SHF.R.U32.HI R9, RZ, 0x4, R7.reuse ;  /* 0x00000004ff097819 */ /* 0x100fe40000011607 */
[----:B------:R-:W-:-:S05]  /*0390*/  SHF.R.U64 R6, R6, 0x4, R7 ;  /* 0x0000000406067819 */ /* 0x000fca0000001207 */
[----:B------:R4:W-:Y:S01]  /*03a0*/  STS [UR20+0xc], R6 ;  /* 0x00000c06ff007988 */ /* 0x0009e20008000814 */
[----:B-1----:R-:W-:Y:S02]  /*03b0*/  LOP3.LUT R5, R5, 0x7, RZ, 0xb8, !PT ;  /* 0x0000000705057812 */ /* 0x002fe400078eb8ff */
[----:B---3--:R-:W-:-:S03]  /*03c0*/  LOP3.LUT R4, R4, 0xf, R9, 0xb8, !PT ;  /* 0x0000000f04047812 */ /* 0x008fc600078eb809 */
[----:B------:R4:W-:Y:S04]  /*03d0*/  STS [UR20+0x34], R5 ;  /* 0x00003405ff007988 */ /* 0x0009e80008000814 */
[----:B------:R4:W-:Y:S02]  /*03e0*/  STS [UR20+0x1c], R4 ;  /* 0x00001c04ff007988 */ /* 0x0009e40008000814 */
.L_x_5:
[----:B------:R-:W-:Y:S05]  /*03f0*/  BSYNC B0 ;  /* 0x0000000000007941 */ /* 0x000fea0003800000 */
.L_x_4:
[----:B------:R-:W-:Y:S04]  /*0400*/  BSSY B1, `(.L_x_6) ;  /* 0x000001a000017945 */ /* 0x000fe80003800000 */
[----:B------:R-:W-:Y:S04]  /*0410*/  BSSY B0, `(.L_x_7) ;  /* 0x0000015000007945 */ /* 0x000fe80003800000 */
[----:B------:R-:W-:Y:S05]  /*0420*/  @P2 BRA `(.L_x_8) ;  /* 0x0000000000202947 */ /* 0x000fea0003800000 */
[----:B-12-4-:R-:W1:Y:S02]  /*0430*/  LDS R4, [UR20+0x34] ;  /* 0x00003414ff047984 */ /* 0x016e640008000800 */
[----:B-1----:R-:W-:-:S05]  /*0440*/  LOP3.LUT R4, R4, 0x38, RZ, 0xb8, !PT ;  /* 0x0000003804047812 */ /* 0x002fca00078eb8ff */
[----:B------:R1:W-:Y:S01]  /*0450*/  STS [UR20+0x34], R4 ;  /* 0x00003404ff007988 */ /* 0x0003e20008000814 */
[----:B------:R-:W-:Y:S05]  /*0460*/  @P2 BRA `(.L_x_9) ;  /* 0x0000000000202947 */ /* 0x000fea0003800000 */
[----:B-1----:R-:W1:Y:S01]  /*0470*/  LDS R4, [UR20+0x8] ;  /* 0x00000814ff047984 */ /* 0x002e620008000800 */
[----:B------:R-:W-:-:S05]  /*0480*/  IMAD.MOV.U32 R5, RZ, RZ, 0x780 ;  /* 0x00000780ff057424 */ /* 0x000fca00078e00ff */
[----:B-1----:R-:W-:-:S05]  /*0490*/  LOP3.LUT R4, R4, 0x300, R5, 0xd8, !PT ;  /* 0x0000030004047812 */ /* 0x002fca00078ed805 */
[----:B------:R3:W-:Y:S02]  /*04a0*/  STS [UR20+0x8], R4 ;  /* 0x00000804ff007988 */ /* 0x0007e40008000814 */
.L_x_8:
[----:B------:R-:W-:Y:S05]  /*04b0*/  @P2 BRA `(.L_x_10) ;  /* 0x0000000000282947 */ /* 0x000fea0003800000 */
[----:B-1234-:R-:W1:Y:S02]  /*04c0*/  LDS R4, [UR20+0x8] ;  /* 0x00000814ff047984 */ /* 0x01ee640008000800 */
[----:B-1----:R-:W-:-:S05]  /*04d0*/  LOP3.LUT R4, R4, 0x1800, RZ, 0xb8, !PT ;  /* 0x0000180004047812 */ /* 0x002fca00078eb8ff */
[----:B------:R2:W-:Y:S02]  /*04e0*/  STS [UR20+0x8], R4 ;  /* 0x00000804ff007988 */ /* 0x0005e40008000814 */
.L_x_9:
[----:B------:R-:W-:Y:S05]  /*04f0*/  @P2 BREAK B0 ;  /* 0x0000000000002942 */ /* 0x000fea0003800000 */
[----:B------:R-:W-:Y:S05]  /*0500*/  @P2 BRA `(.L_x_11) ;  /* 0x0000000000242947 */ /* 0x000fea0003800000 */
[----:B------:R-:W3:Y:S01]  /*0510*/  LDS R5, [UR20+0x8] ;  /* 0x00000814ff057984 */ /* 0x000ee20008000800 */
[----:B-12---:R-:W-:-:S05]  /*0520*/  IMAD.MOV.U32 R4, RZ, RZ, 0x6000 ;  /* 0x00006000ff047424 */ /* 0x006fca00078e00ff */
[----:B---3--:R-:W-:-:S04]  /*0530*/  LOP3.LUT R4, R5, 0x6000, R4, 0xd8, !PT ;  /* 0x0000600005047812 */ /* 0x008fc800078ed804 */
[----:B------:R-:W-:-:S05]  /*0540*/  LOP3.LUT R4, R4, 0x400000, RZ, 0xb8, !PT ;  /* 0x0040000004047812 */ /* 0x000fca00078eb8ff */
[----:B------:R5:W-:Y:S02]  /*0550*/  STS [UR20+0x8], R4 ;  /* 0x00000804ff007988 */ /* 0x000be40008000814 */
.L_x_10:
[----:B------:R-:W-:Y:S05]  /*0560*/  BSYNC B0 ;  /* 0x0000000000007941 */ /* 0x000fea0003800000 */
.L_x_7:
[----:B-12345:R-:W1:Y:S02]  /*0570*/  @!P2 LDS R4, [UR20+0x8] ;  /* 0x00000814ff04a984 */ /* 0x03ee640008000800 */
[----:B-1----:R-:W-:-:S05]  /*0580*/  @!P2 LOP3.LUT R4, R4, 0x8000, RZ, 0xb8, !PT ;  /* 0x000080000404a812 */ /* 0x002fca00078eb8ff */
[----:B------:R3:W-:Y:S02]  /*0590*/  @!P2 STS [UR20+0x8], R4 ;  /* 0x00000804ff00a988 */ /* 0x0007e40008000814 */
.L_x_11:
[----:B------:R-:W-:Y:S05]  /*05a0*/  BSYNC B1 ;  /* 0x0000000000017941 */ /* 0x000fea0003800000 */
.L_x_6:
[----:B------:R-:W-:Y:S05]  /*05b0*/  WARPSYNC.ALL ;  /* 0x0000000000007948 */ /* 0x000fea0003800000 */
[----:B------:R-:W4:Y:S02]  /*05c0*/  LDC R6, c[0x0][0x22c] ;  /* 0x00008b00ff067b82 */ /* 0x000f240000000800 */
[----:B----4-:R-:W-:Y:S01]  /*05d0*/  VIADD R6, R6, 0xffffffff ;  /* 0xffffffff06067836 */ /* 0x010fe20000000000 */
[----:B------:R-:W-:Y:S06]  /*05e0*/  @P0 BRA `(.L_x_12) ;  /* 0x0000000000280947 */ /* 0x000fec0003800000 */
[----:B-123--:R-:W1:Y:S01]  /*05f0*/  S2R R4, SR_LANEID ;  /* 0x0000000000047919 */ /* 0x00ee620000000000 */
[----:B------:R-:W-:Y:S05]  /*0600*/  WARPSYNC.ALL ;  /* 0x0000000000007948 */ /* 0x000fea0003800000 */
[----:B-1----:R-:W-:-:S05]  /*0610*/  IMAD.SHL.U32 R7, R4, 0x4, RZ ;  /* 0x0000000404077824 */ /* 0x002fca00078e00ff */
[----:B------:R-:W1:Y:S01]  /*0620*/  LDS R9, [R7+UR20] ;  /* 0x0000001407097984 */ /* 0x000e620008000800 */
[----:B------:R-:W-:-:S05]  /*0630*/  IADD3 R4, P1, R7, UR28, RZ ;  /* 0x0000001c07047c10 */ /* 0x000fca000ff3e0ff */
[----:B------:R-:W-:-:S05]  /*0640*/  IMAD.X R5, RZ, RZ, UR29, P1 ;  /* 0x0000001dff057e24 */ /* 0x000fca00088e06ff */
[----:B-1----:R4:W5:Y:S01]  /*0650*/  ATOMG.E.EXCH.STRONG.GPU PT, RZ, [R4], R9 ;  /* 0x0000000904ff73a8 */ /* 0x00296200041ee100 */
[----:B------:R-:W-:-:S04]  /*0660*/  DEPBAR {5,4,3,2,1,0} ;  /* 0x0000003f0000791a */ /* 0x000fc80000000000 */
[----:B------:R4:W-:Y:S01]  /*0670*/  UTMACCTL.IV [UR28] ;  /* 0x000000001c0079b9 */ /* 0x0009e20008000000 */
[----:B------:R-:W-:Y:S01]  /*0680*/  NOP ;  /* 0x0000000000007918 */ /* 0x000fe20000000000 */
.L_x_12:
[----:B------:R-:W-:Y:S05]  /*0690*/  @P0 BRA `(.L_x_13) ;  /* 0x00000000000c0947 */ /* 0x000fea0003800000 */
[----:B------:R0:W-:Y:S01]  /*06a0*/  UTMACMDFLUSH ;  /* 0x00000000000079b7 */ /* 0x0001e20000000000 */
[----:B------:R-:W-:Y:S05]  /*06b0*/  @P0 BRA `(.L_x_13) ;  /* 0x0000000000040947 */ /* 0x000fea0003800000 */
[----:B------:R-:W-:-:S04]  /*06c0*/  DEPBAR.LE SB0, 0x0 ;  /* 0x000080000000791a */ /* 0x000fc80000000000 */
.L_x_13:
[----:B------:R-:W-:Y:S05]  /*06d0*/  WARPSYNC.ALL ;  /* 0x0000000000007948 */ /* 0x000fea0003800000 */
[----:B-----5:R-:W-:Y:S06]  /*06e0*/  BAR.SYNC.DEFER_BLOCKING 0x0 ;  /* 0x0000000000007b1d */ /* 0x020fec0000010000 */
[----:B------:R-:W-:Y:S02]  /*06f0*/  BSSY B1, `(.L_x_14) ;  /* 0x000000b000017945 */ /* 0x000fe40003800000 */
[----:B------:R-:W-:Y:S06]  /*0700*/  BAR.SYNC.DEFER_BLOCKING 0x0 ;  /* 0x0000000000007b1d */ /* 0x000fec0000010000 */
[----:B------:R5:W-:Y:S01]  /*0710*/  @!P0 STS [R11], RZ ;  /* 0x000000ff0b008388 */ /* 0x000be20000000800 */
[----:B------:R-:W-:Y:S01]  /*0720*/  NOP ;  /* 0x0000000000007918 */ /* 0x000fe20000000000 */
[----:B------:R-:W-:Y:S05]  /*0730*/  @P2 BRA `(.L_x_15) ;  /* 0x0000000000182947 */ /* 0x000fea0003800000 */
[----:B-1234-:R-:W1:Y:S01]  /*0740*/  LDS R4, [UR20+0x8] ;  /* 0x00000814ff047984 */ /* 0x01ee620008000800 */
[----:B------:R-:W2:Y:S01]  /*0750*/  LDC.64 R8, c[0x0][0x218] ;  /* 0x00008600ff087b82 */ /* 0x000ea20000000a00 */
[----:B------:R-:W-:Y:S02]  /*0760*/  IMAD.MOV.U32 R5, RZ, RZ, 0x70 ;  /* 0x00000070ff057424 */ /* 0x000fe400078e00ff */
[----:B--2---:R2:W-:Y:S03]  /*0770*/  STS.64 [UR20], R8 ;  /* 0x00000008ff007988 */ /* 0x0045e60008000a14 */
[----:B-1----:R-:W-:-:S05]  /*0780*/  LOP3.LUT R4, R4, 0x10, R5, 0xd8, !PT ;  /* 0x0000001004047812 */ /* 0x002fca00078ed805 */
[----:B------:R2:W-:Y:S02]  /*0790*/  STS [UR20+0x8], R4 ;  /* 0x00000804ff007988 */ /* 0x0005e40008000814 */
.L_x_15:
[----:B----4-:R-:W-:Y:S05]  /*07a0*/  BSYNC B1 ;  /* 0x0000000000017941 */ /* 0x010fea0003800000 */
.L_x_14:
[----:B------:R-:W-:Y:S04]  /*07b0*/  BSSY B1, `(.L_x_16) ;  /* 0x000000a000017945 */ /* 0x000fe80003800000 */
[----:B------:R-:W-:Y:S05]  /*07c0*/  @P2 BRA `(.L_x_17) ;  /* 0x0000000000202947 */ /* 0x000fea0003800000 */
[----:B-123--:R-:W1:Y:S01]  /*07d0*/  LDS R4, [UR20+0x34] ;  /* 0x00003414ff047984 */ /* 0x00ee620008000800 */
[----:B------:R-:W-:Y:S02]  /*07e0*/  IMAD.MOV.U32 R7, RZ, RZ, 0x3f000000 ;  /* 0x3f000000ff077424 */ /* 0x000fe400078e00ff */
[----:B------:R-:W-:Y:S01]  /*07f0*/  @!P2 IMAD.MOV.U32 R5, RZ, RZ, 0x3f ;  /* 0x0000003fff05a424 */ /* 0x000fe200078e00ff */
[----:B------:R-:W2:Y:S02]  /*0800*/  @!P2 LDS R8, [UR20+0x38] ;  /* 0x00003814ff08a984 */ /* 0x000ea40008000800 */
[----:B-1----:R-:W-:Y:S02]  /*0810*/  LOP3.LUT R4, R4, 0xff000000, R7, 0xb8, !PT ;  /* 0xff00000004047812 */ /* 0x002fe400078eb807 */
[----:B--2---:R-:W-:-:S03]  /*0820*/  @!P2 LOP3.LUT R5, R8, 0xff, R5, 0xb8, !PT ;  /* 0x000000ff0805a812 */ /* 0x004fc600078eb805 */
[----:B------:R4:W-:Y:S04]  /*0830*/  STS [UR20+0x34], R4 ;  /* 0x00003404ff007988 */ /* 0x0009e80008000814 */
[----:B------:R4:W-:Y:S02]  /*0840*/  @!P2 STS [UR20+0x38], R5 ;  /* 0x00003805ff00a988 */ /* 0x0009e40008000814 */
.L_x_17:
[----:B------:R-:W-:Y:S05]  /*0850*/  BSYNC B1 ;  /* 0x0000000000017941 */ /* 0x000fea0003800000 */
.L_x_16:
[----:B------:R-:W-:Y:S04]  /*0860*/  BSSY B1, `(.L_x_18) ;  /* 0x0000004000017945 */ /* 0x000fe80003800000 */
[----:B------:R-:W-:Y:S05]  /*0870*/  @P2 BRA `(.L_x_19) ;  /* 0x0000000000082947 */ /* 0x000fea0003800000 */
[----:B------:R1:W-:Y:S04]  /*0880*/  STS [UR20+0x24], R12 ;  /* 0x0000240cff007988 */ /* 0x0003e80008000814 */
[----:B------:R1:W-:Y:S02]  /*0890*/  STS [UR20+0x20], R6 ;  /* 0x00002006ff007988 */ /* 0x0003e40008000814 */
.L_x_19:
[----:B------:R-:W-:Y:S05]  /*08a0*/  BSYNC B1 ;  /* 0x0000000000017941 */ /* 0x000fea0003800000 */
.L_x_18:
[----:B------:R-:W-:Y:S04]  /*08b0*/  BSSY B1, `(.L_x_20) ;  /* 0x000000e000017945 */ /* 0x000fe80003800000 */
[----:B------:R-:W-:Y:S05]  /*08c0*/  @P2 BRA `(.L_x_21) ;  /* 0x0000000000302947 */ /* 0x000fea0003800000 */
[----:B----4-:R-:W4:Y:S01]  /*08d0*/  LDS R5, [UR20+0x34] ;  /* 0x00003414ff057984 */ /* 0x010f220008000800 */
[----:B-1----:R-:W1:Y:S03]  /*08e0*/  LDC.64 R12, c[0x0][0x240] ;  /* 0x00009000ff0c7b82 */ /* 0x002e660000000a00 */
[----:B--23--:R-:W2:Y:S01]  /*08f0*/  LDS R4, [UR20+0x1c] ;  /* 0x00001c14ff047984 */ /* 0x00cea20008000800 */
[C---:B-1----:R-:W-:Y:S01]  /*0900*/  SHF.L.U64.HI R8, R12.reuse, 0x1, R13 ;  /* 0x000000010c087819 */ /* 0x042fe2000001020d */
[----:B------:R-:W-:-:S03]  /*0910*/  IMAD.SHL.U32 R7, R12, 0x2, RZ ;  /* 0x000000020c077824 */ /* 0x000fc600078e00ff */
[--C-:B------:R-:W-:Y:S02]  /*0920*/  SHF.R.U32.HI R9, RZ, 0x4, R8.reuse ;  /* 0x00000004ff097819 */ /* 0x100fe40000011608 */
[----:B------:R-:W-:-:S05]  /*0930*/  SHF.R.U64 R7, R7, 0x4, R8 ;  /* 0x0000000407077819 */ /* 0x000fca0000001208 */
[----:B------:R1:W-:Y:S01]  /*0940*/  STS [UR20+0xc], R7 ;  /* 0x00000c07ff007988 */ /* 0x0003e20008000814 */
[----:B----4-:R-:W-:Y:S02]  /*0950*/  LOP3.LUT R5, R5, 0x7, RZ, 0xb8, !PT ;  /* 0x0000000705057812 */ /* 0x010fe400078eb8ff */
[----:B--2---:R-:W-:-:S03]  /*0960*/  LOP3.LUT R4, R4, 0xf, R9, 0xb8, !PT ;  /* 0x0000000f04047812 */ /* 0x004fc600078eb809 */
[----:B------:R1:W-:Y:S04]  /*0970*/  STS [UR20+0x34], R5 ;  /* 0x00003405ff007988 */ /* 0x0003e80008000814 */
[----:B------:R1:W-:Y:S02]  /*0980*/  STS [UR20+0x1c], R4 ;  /* 0x00001c04ff007988 */ /* 0x0003e40008000814 */
.L_x_21:
[----:B------:R-:W-:Y:S05]  /*0990*/  BSYNC B1 ;  /* 0x0000000000017941 */ /* 0x000fea0003800000 */
.L_x_20:
[----:B------:R-:W-:Y:S04]  /*09a0*/  BSSY B2, `(.L_x_22) ;  /* 0x000001a000027945 */ /* 0x000fe80003800000 */
[----:B------:R-:W-:Y:S04]  /*09b0*/  BSSY B1, `(.L_x_23) ;  /* 0x0000015000017945 */ /* 0x000fe80003800000 */
[----:B------:R-:W-:Y:S05]  /*09c0*/  @P2 BRA `(.L_x_24) ;  /* 0x0000000000202947 */ /* 0x000fea0003800000 */
[----:B-1234-:R-:W1:Y:S02]  /*09d0*/  LDS R4, [UR20+0x34] ;  /* 0x00003414ff047984 */ /* 0x01ee640008000800 */
[----:B-1----:R-:W-:-:S05]  /*09e0*/  LOP3.LUT R4, R4, 0x38, RZ, 0xb8, !PT ;  /* 0x0000003804047812 */ /* 0x002fca00078eb8ff */
[----:B------:R1:W-:Y:S01]  /*09f0*/  STS [UR20+0x34], R4 ;  /* 0x00003404ff007988 */ /* 0x0003e20008000814 */
[----:B------:R-:W-:Y:S05]  /*0a00*/  @P2 BRA `(.L_x_25) ;  /* 0x0000000000202947 */ /* 0x000fea0003800000 */
[----:B-1----:R-:W1:Y:S01]  /*0a10*/  LDS R4, [UR20+0x8] ;  /* 0x00000814ff047984 */ /* 0x002e620008000800 */
[----:B------:R-:W-:-:S05]  /*0a20*/  IMAD.MOV.U32 R5, RZ, RZ, 0x780 ;  /* 0x00000780ff057424 */ /* 0x000fca00078e00ff */
[----:B-1----:R-:W-:-:S05]  /*0a30*/  LOP3.LUT R4, R4, 0x300, R5, 0xd8, !PT ;  /* 0x0000030004047812 */ /* 0x002fca00078ed805 */
[----:B------:R1:W-:Y:S02]  /*0a40*/  STS [UR20+0x8], R4 ;  /* 0x00000804ff007988 */ /* 0x0003e40008000814 */
.L_x_24:
[----:B------:R-:W-:Y:S05]  /*0a50*/  @P2 BRA `(.L_x_26) ;  /* 0x0000000000282947 */ /* 0x000fea0003800000 */
[----:B-1234-:R-:W1:Y:S02]  /*0a60*/  LDS R4, [UR20+0x8] ;  /* 0x00000814ff047984 */ /* 0x01ee640008000800 */
[----:B-1----:R-:W-:-:S05]  /*0a70*/  LOP3.LUT R4, R4, 0x1800, RZ, 0xb8, !PT ;  /* 0x0000180004047812 */ /* 0x002fca00078eb8ff */
[----:B------:R2:W-:Y:S02]  /*0a80*/  STS [UR20+0x8], R4 ;  /* 0x00000804ff007988 */ /* 0x0005e40008000814 */
.L_x_25:
[----:B------:R-:W-:Y:S05]  /*0a90*/  @P2 BREAK B1 ;  /* 0x0000000000012942 */ /* 0x000fea0003800000 */
[----:B------:R-:W-:Y:S05]  /*0aa0*/  @P2 BRA `(.L_x_27) ;  /* 0x0000000000242947 */ /* 0x000fea0003800000 */
[----:B-12---:R-:W1:Y:S01]  /*0ab0*/  LDS R4, [UR20+0x8] ;  /* 0x00000814ff047984 */ /* 0x006e620008000800 */
[----:B------:R-:W-:-:S05]  /*0ac0*/  IMAD.MOV.U32 R5, RZ, RZ, 0x6000 ;  /* 0x00006000ff057424 */ /* 0x000fca00078e00ff */
[----:B-1----:R-:W-:-:S04]  /*0ad0*/  LOP3.LUT R4, R4, 0x6000, R5, 0xd8, !PT ;  /* 0x0000600004047812 */ /* 0x002fc800078ed805 */
[----:B------:R-:W-:-:S05]  /*0ae0*/  LOP3.LUT R4, R4, 0x400000, RZ, 0xb8, !PT ;  /* 0x0040000004047812 */ /* 0x000fca00078eb8ff */
[----:B------:R1:W-:Y:S02]  /*0af0*/  STS [UR20+0x8], R4 ;  /* 0x00000804ff007988 */ /* 0x0003e40008000814 */
.L_x_26:
[----:B------:R-:W-:Y:S05]  /*0b00*/  BSYNC B1 ;  /* 0x0000000000017941 */ /* 0x000fea0003800000 */
.L_x_23:
[----:B-1234-:R-:W1:Y:S02]  /*0b10*/  @!P2 LDS R4, [UR20+0x8] ;  /* 0x00000814ff04a984 */ /* 0x01ee640008000800 */
[----:B-1----:R-:W-:-:S05]  /*0b20*/  @!P2 LOP3.LUT R4, R4, 0x8000, RZ, 0xb8, !PT ;  /* 0x000080000404a812 */ /* 0x002fca00078eb8ff */
[----:B------:R3:W-:Y:S02]  /*0b30*/  @!P2 STS [UR20+0x8], R4 ;  /* 0x00000804ff00a988 */ /* 0x0007e40008000814 */
.L_x_27:
[----:B------:R-:W-:Y:S05]  /*0b40*/  BSYNC B2 ;  /* 0x0000000000027941 */ /* 0x000fea0003800000 */
.L_x_22:
[----:B------:R-:W-:Y:S05]  /*0b50*/  WARPSYNC.ALL ;  /* 0x0000000000007948 */ /* 0x000fea0003800000 */
[----:B------:R-:W-:-:S04]  /*0b60*/  UIADD3 UR31, UR5, 0x80, URZ ;  /* 0x00000080051f7890 */ /* 0x000fc8000fffe03f */
[----:B------:R-:W-:-:S04]  /*0b70*/  UIADD3 UR30, UP0, UR31, UR32, URZ ;  /* 0x000000201f1e7290 */ /* 0x000fc8000ff1e03f */
[----:B------:R-:W-:Y:S01]  /*0b80*/  ULEA.HI.X.SX32 UR31, UR31, UR33, 0x1, UP0 ;  /* 0x000000211f1f7291 */ /* 0x000fe200080f0e3f */
[----:B------:R-:W-:Y:S11]  /*0b90*/  @P0 BRA `(.L_x_28) ;  /* 0x0000000000280947 */ /* 0x000ff60003800000 */
[----:B-123--:R-:W1:Y:S01]  /*0ba0*/  S2R R4, SR_LANEID ;  /* 0x0000000000047919 */ /* 0x00ee620000000000 */
[----:B------:R-:W-:Y:S05]  /*0bb0*/  WARPSYNC.ALL ;  /* 0x0000000000007948 */ /* 0x000fea0003800000 */
[----:B-1----:R-:W-:-:S05]  /*0bc0*/  IMAD.SHL.U32 R8, R4, 0x4, RZ ;  /* 0x0000000404087824 */ /* 0x002fca00078e00ff */
[----:B------:R-:W1:Y:S01]  /*0bd0*/  LDS R7, [R8+UR20] ;  /* 0x0000001408077984 */ /* 0x000e620008000800 */
[----:B------:R-:W-:-:S05]  /*0be0*/  IADD3 R4, P1, R8, UR30, RZ ;  /* 0x0000001e08047c10 */ /* 0x000fca000ff3e0ff */
[----:B------:R-:W-:-:S05]  /*0bf0*/  IMAD.X R5, RZ, RZ, UR31, P1 ;  /* 0x0000001fff057e24 */ /* 0x000fca00088e06ff */
[----:B-1----:R4:W2:Y:S01]  /*0c00*/  ATOMG.E.EXCH.STRONG.GPU PT, RZ, [R4], R7 ;  /* 0x0000000704ff73a8 */ /* 0x0028a200041ee100 */
[----:B------:R-:W-:-:S04]  /*0c10*/  DEPBAR {5,4,3,2,1,0} ;  /* 0x0000003f0000791a */ /* 0x000fc80000000000 */
[----:B------:R4:W-:Y:S01]  /*0c20*/  UTMACCTL.IV [UR30] ;  /* 0x000000001e0079b9 */ /* 0x0009e20008000000 */
[----:B------:R-:W-:Y:S01]  /*0c30*/  NOP ;  /* 0x0000000000007918 */ /* 0x000fe20000000000 */
.L_x_28:
[----:B------:R-:W-:Y:S05]  /*0c40*/  @P0 BRA `(.L_x_29) ;  /* 0x00000000000c0947 */ /* 0x000fea0003800000 */
[----:B------:R0:W-:Y:S01]  /*0c50*/  UTMACMDFLUSH ;  /* 0x00000000000079b7 */ /* 0x0001e20000000000 */
[----:B------:R-:W-:Y:S05]  /*0c60*/  @P0 BRA `(.L_x_29) ;  /* 0x0000000000040947 */ /* 0x000fea0003800000 */
[----:B------:R-:W-:-:S04]  /*0c70*/  DEPBAR.LE SB0, 0x0 ;  /* 0x000080000000791a */ /* 0x000fc80000000000 */
.L_x_29:
[----:B------:R-:W-:Y:S05]  /*0c80*/  WARPSYNC.ALL ;  /* 0x0000000000007948 */ /* 0x000fea0003800000 */
[----:B--2---:R-:W-:Y:S06]  /*0c90*/  BAR.SYNC.DEFER_BLOCKING 0x0 ;  /* 0x0000000000007b1d */ /* 0x004fec0000010000 */
[----:B------:R-:W-:Y:S02]  /*0ca0*/  BSSY B2, `(.L_x_30) ;  /* 0x000000b000027945 */ /* 0x000fe40003800000 */
[----:B------:R-:W-:Y:S06]  /*0cb0*/  BAR.SYNC.DEFER_BLOCKING 0x0 ;  /* 0x0000000000007b1d */ /* 0x000fec0000010000 */
[----:B------:R2:W-:Y:S01]  /*0cc0*/  @!P0 STS [R11], RZ ;  /* 0x000000ff0b008388 */ /* 0x0005e20000000800 */
[----:B------:R-:W-:Y:S01]  /*0cd0*/  NOP ;  /* 0x0000000000007918 */ /* 0x000fe20000000000 */
[----:B------:R-:W-:Y:S05]  /*0ce0*/  @P2 BRA `(.L_x_31) ;  /* 0x0000000000182947 */ /* 0x000fea0003800000 */
[----:B-1-34-:R-:W1:Y:S01]  /*0cf0*/  LDS R4, [UR20+0x8] ;  /* 0x00000814ff047984 */ /* 0x01ae620008000800 */
[----:B------:R-:W3:Y:S01]  /*0d00*/  LDC.64 R8, c[0x0][0x220] ;  /* 0x00008800ff087b82 */ /* 0x000ee20000000a00 */
[----:B------:R-:W-:Y:S02]  /*0d10*/  IMAD.MOV.U32 R5, RZ, RZ, 0x70 ;  /* 0x00000070ff057424 */ /* 0x000fe400078e00ff */
[----:B---3--:R3:W-:Y:S03]  /*0d20*/  STS.64 [UR20], R8 ;  /* 0x00000008ff007988 */ /* 0x0087e60008000a14 */
[----:B-1----:R-:W-:-:S05]  /*0d30*/  LOP3.LUT R4, R4, 0x10, R5, 0xd8, !PT ;  /* 0x0000001004047812 */ /* 0x002fca00078ed805 */
[----:B------:R3:W-:Y:S02]  /*0d40*/  STS [UR20+0x8], R4 ;  /* 0x00000804ff007988 */ /* 0x0007e40008000814 */
.L_x_31:
[----:B----4-:R-:W-:Y:S05]  /*0d50*/  BSYNC B2 ;  /* 0x0000000000027941 */ /* 0x010fea0003800000 */
.L_x_30:
[----:B------:R-:W-:Y:S04]  /*0d60*/  BSSY B3, `(.L_x_32) ;  /* 0x0000011000037945 */ /* 0x000fe80003800000 */
[----:B------:R-:W-:Y:S04]  /*0d70*/  BSSY B2, `(.L_x_33) ;  /* 0x000000e000027945 */ /* 0x000fe80003800000 */
[----:B------:R-:W-:Y:S05]  /*0d80*/  @P2 BRA `(.L_x_34) ;  /* 0x0000000000242947 */ /* 0x000fea0003800000 */
[----:B-1-3--:R-:W1:Y:S01]  /*0d90*/  LDS R4, [UR20+0x34] ;  /* 0x00003414ff047984 */ /* 0x00ae620008000800 */
[----:B------:R-:W-:-:S05]  /*0da0*/  IMAD.MOV.U32 R5, RZ, RZ, 0x3f000000 ;  /* 0x3f000000ff057424 */ /* 0x000fca00078e00ff */
[----:B-1----:R-:W-:-:S05]  /*0db0*/  LOP3.LUT R4, R4, 0xff000000, R5, 0xb8, !PT ;  /* 0xff00000004047812 */ /* 0x002fca00078eb805 */
[----:B------:R1:W-:Y:S01]  /*0dc0*/  STS [UR20+0x34], R4 ;  /* 0x00003404ff007988 */ /* 0x0003e20008000814 */
[----:B------:R-:W-:Y:S05]  /*0dd0*/  @P2 BRA `(.L_x_35) ;  /* 0x00000000001c2947 */ /* 0x000fea0003800000 */
[----:B-1----:R-:W1:Y:S01]  /*0de0*/  LDS R4, [UR20+0x38] ;  /* 0x00003814ff047984 */ /* 0x002e620008000800 */
[----:B------:R-:W-:-:S05]  /*0df0*/  IMAD.MOV.U32 R5, RZ, RZ, 0xff ;  /* 0x000000ffff057424 */ /* 0x000fca00078e00ff */
[----:B-1----:R-:W-:-:S05]  /*0e00*/  LOP3.LUT R4, R4, 0xff, R5, 0xb8, !PT ;  /* 0x000000ff04047812 */ /* 0x002fca00078eb805 */
[----:B------:R4:W-:Y:S02]  /*0e10*/  STS [UR20+0x38], R4 ;  /* 0x00003804ff007988 */ /* 0x0009e40008000814 */
.L_x_34:
[----:B------:R-:W-:Y:S05]  /*0e20*/  @P2 BREAK B2 ;  /* 0x0000000000022942 */ /* 0x000fea0003800000 */
[----:B------:R-:W-:Y:S05]  /*0e30*/  @P2 BRA `(.L_x_36) ;  /* 0x00000000000c2947 */ /* 0x000fea0003800000 */
[----:B------:R1:W-:Y:S02]  /*0e40*/  STS [UR20+0x20], R6 ;  /* 0x00002006ff007988 */ /* 0x0003e40008000814 */
.L_x_35:
[----:B------:R-:W-:Y:S05]  /*0e50*/  BSYNC B2 ;  /* 0x0000000000027941 */ /* 0x000fea0003800000 */
.L_x_33:
[----:B------:R1:W-:Y:S02]  /*0e60*/  @!P2 STS [UR20+0x24], R3 ;  /* 0x00002403ff00a988 */ /* 0x0003e40008000814 */
.L_x_36:
[----:B------:R-:W-:Y:S05]  /*0e70*/  BSYNC B3 ;  /* 0x0000000000037941 */ /* 0x000fea0003800000 */
.L_x_32:
[----:B------:R-:W-:Y:S05]  /*0e80*/  WARPSYNC.ALL ;  /* 0x0000000000007948 */ /* 0x000fea0003800000 */
[----:B------:R-:W-:Y:S04]  /*0e90*/  BSSY B3, `(.L_x_37) ;  /* 0x000000e000037945 */ /* 0x000fe80003800000 */
[----:B------:R-:W-:Y:S05]  /*0ea0*/  @P2 BRA `(.L_x_38) ;  /* 0x0000000000302947 */ /* 0x000fea0003800000 */
[----:B-1-34-:R-:W1:Y:S01]  /*0eb0*/  LDS R4, [UR20+0x34] ;  /* 0x00003414ff047984 */ /* 0x01ae620008000800 */
[----:B------:R-:W3:Y:S03]  /*0ec0*/  LDC.64 R8, c[0x0][0x248] ;  /* 0x00009200ff087b82 */ /* 0x000ee60000000a00 */
[----:B------:R-:W4:Y:S01]  /*0ed0*/  LDS R3, [UR20+0x1c] ;  /* 0x00001c14ff037984 */ /* 0x000f220008000800 */
[C---:B---3--:R-:W-:Y:S01]  /*0ee0*/  SHF.L.U64.HI R6, R8.reuse, 0x1, R9 ;  /* 0x0000000108067819 */ /* 0x048fe20000010209 */
[----:B------:R-:W-:-:S03]  /*0ef0*/  IMAD.SHL.U32 R5, R8, 0x2, RZ ;  /* 0x0000000208057824 */ /* 0x000fc600078e00ff */
[--C-:B------:R-:W-:Y:S02]  /*0f00*/  SHF.R.U32.HI R8, RZ, 0x4, R6.reuse ;  /* 0x00000004ff087819 */ /* 0x100fe40000011606 */
[----:B------:R-:W-:-:S05]  /*0f10*/  SHF.R.U64 R5, R5, 0x4, R6 ;  /* 0x0000000405057819 */ /* 0x000fca0000001206 */
[----:B------:R3:W-:Y:S01]  /*0f20*/  STS [UR20+0xc], R5 ;  /* 0x00000c05ff007988 */ /* 0x0007e20008000814 */
[----:B-1----:R-:W-:Y:S02]  /*0f30*/  LOP3.LUT R4, R4, 0x7, RZ, 0xb8, !PT ;  /* 0x0000000704047812 */ /* 0x002fe400078eb8ff */
[----:B----4-:R-:W-:-:S03]  /*0f40*/  LOP3.LUT R3, R3, 0xf, R8, 0xb8, !PT ;  /* 0x0000000f03037812 */ /* 0x010fc600078eb808 */
[----:B------:R3:W-:Y:S04]  /*0f50*/  STS [UR20+0x34], R4 ;  /* 0x00003404ff007988 */ /* 0x0007e80008000814 */
[----:B------:R3:W-:Y:S02]  /*0f60*/  STS [UR20+0x1c], R3 ;  /* 0x00001c03ff007988 */ /* 0x0007e40008000814 */
.L_x_38:
[----:B------:R-:W-:Y:S05]  /*0f70*/  BSYNC B3 ;  /* 0x0000000000037941 */ /* 0x000fea0003800000 */
.L_x_37:
[----:B------:R-:W-:Y:S04]  /*0f80*/  BSSY B3, `(.L_x_39) ;  /* 0x000001a000037945 */ /* 0x000fe80003800000 */
[----:B------:R-:W-:Y:S04]  /*0f90*/  BSSY B4, `(.L_x_40) ;  /* 0x0000015000047945 */ /* 0x000fe80003800000 */
[----:B------:R-:W-:Y:S05]  /*0fa0*/  @P2 BRA `(.L_x_41) ;  /* 0x0000000000202947 */ /* 0x000fea0003800000 */
[----:B-1-3--:R-:W1:Y:S02]  /*0fb0*/  LDS R3, [UR20+0x34] ;  /* 0x00003414ff037984 */ /* 0x00ae640008000800 */
[----:B-1----:R-:W-:-:S05]  /*0fc0*/  LOP3.LUT R3, R3, 0x38, RZ, 0xb8, !PT ;  /* 0x0000003803037812 */ /* 0x002fca00078eb8ff */
[----:B------:R1:W-:Y:S01]  /*0fd0*/  STS [UR20+0x34], R3 ;  /* 0x00003403ff007988 */ /* 0x0003e20008000814 */
[----:B------:R-:W-:Y:S05]  /*0fe0*/  @P2 BRA `(.L_x_42) ;  /* 0x0000000000202947 */ /* 0x000fea0003800000 */
[----:B-1----:R-:W1:Y:S01]  /*0ff0*/  LDS R3, [UR20+0x8] ;  /* 0x00000814ff037984 */ /* 0x002e620008000800 */
[----:B----4-:R-:W-:-:S05]  /*1000*/  IMAD.MOV.U32 R4, RZ, RZ, 0x780 ;  /* 0x00000780ff047424 */ /* 0x010fca00078e00ff */
[----:B-1----:R-:W-:-:S05]  /*1010*/  LOP3.LUT R3, R3, 0x300, R4, 0xd8, !PT ;  /* 0x0000030003037812 */ /* 0x002fca00078ed804 */
[----:B------:R1:W-:Y:S02]  /*1020*/  STS [UR20+0x8], R3 ;  /* 0x00000803ff007988 */ /* 0x0003e40008000814 */
.L_x_41:
[----:B------:R-:W-:Y:S05]  /*1030*/  @P2 BRA `(.L_x_43) ;  /* 0x0000000000282947 */ /* 0x000fea0003800000 */
[----:B-1-3--:R-:W1:Y:S02]  /*1040*/  LDS R3, [UR20+0x8] ;  /* 0x00000814ff037984 */ /* 0x00ae640008000800 */
[----:B-1----:R-:W-:-:S05]  /*1050*/  LOP3.LUT R3, R3, 0x1800, RZ, 0xb8, !PT ;  /* 0x0000180003037812 */ /* 0x002fca00078eb8ff */
[----:B------:R3:W-:Y:S02]  /*1060*/  STS [UR20+0x8], R3 ;  /* 0x00000803ff007988 */ /* 0x0007e40008000814 */
.L_x_42:
[----:B------:R-:W-:Y:S05]  /*1070*/  @P2 BREAK B4 ;  /* 0x0000000000042942 */ /* 0x000fea0003800000 */
[----:B------:R-:W-:Y:S05]  /*1080*/  @P2 BRA `(.L_x_44) ;  /* 0x0000000000242947 */ /* 0x000fea0003800000 */
[----:B-1-3--:R-:W1:Y:S01]  /*1090*/  LDS R3, [UR20+0x8] ;  /* 0x00000814ff037984 */ /* 0x00ae620008000800 */
[----:B----4-:R-:W-:-:S05]  /*10a0*/  IMAD.MOV.U32 R4, RZ, RZ, 0x6000 ;  /* 0x00006000ff047424 */ /* 0x010fca00078e00ff */
[----:B-1----:R-:W-:-:S04]  /*10b0*/  LOP3.LUT R3, R3, 0x6000, R4, 0xd8, !PT ;  /* 0x0000600003037812 */ /* 0x002fc800078ed804 */
[----:B------:R-:W-:-:S05]  /*10c0*/  LOP3.LUT R3, R3, 0x400000, RZ, 0xb8, !PT ;  /* 0x0040000003037812 */ /* 0x000fca00078eb8ff */
[----:B------:R1:W-:Y:S02]  /*10d0*/  STS [UR20+0x8], R3 ;  /* 0x00000803ff007988 */ /* 0x0003e40008000814 */
.L_x_43:
[----:B------:R-:W-:Y:S05]  /*10e0*/  BSYNC B4 ;  /* 0x0000000000047941 */ /* 0x000fea0003800000 */
.L_x_40:
[----:B-1-3--:R-:W1:Y:S02]  /*10f0*/  @!P2 LDS R3, [UR20+0x8] ;  /* 0x00000814ff03a984 */ /* 0x00ae640008000800 */
[----:B-1----:R-:W-:-:S05]  /*1100*/  @!P2 LOP3.LUT R3, R3, 0x8000, RZ, 0xb8, !PT ;  /* 0x000080000303a812 */ /* 0x002fca00078eb8ff */
[----:B------:R1:W-:Y:S02]  /*1110*/  @!P2 STS [UR20+0x8], R3 ;  /* 0x00000803ff00a988 */ /* 0x0003e40008000814 */
.L_x_44:
[----:B------:R-:W-:Y:S05]  /*1120*/  BSYNC B3 ;  /* 0x0000000000037941 */ /* 0x000fea0003800000 */
.L_x_39:
[----:B------:R-:W-:Y:S05]  /*1130*/  WARPSYNC.ALL ;  /* 0x0000000000007948 */ /* 0x000fea0003800000 */
[----:B------:R-:W-:Y:S01]  /*1140*/  UIADD3 UR5, UR5, 0x100, URZ ;  /* 0x0000010005057890 */ /* 0x000fe2000fffe03f */
[----:B------:R-:W-:Y:S02]  /*1150*/  ISETP.GE.AND P1, PT, R10, 0x1, PT ;  /* 0x000000010a00780c */ /* 0x000fe40003f26270 */
[----:B------:R-:W-:Y:S02]  /*1160*/  CS2R R56, SRZ ;  /* 0x0000000000387805 */ /* 0x000fe4000001ff00 */
[----:B------:R-:W-:Y:S01]  /*1170*/  CS2R R58, SRZ ;  /* 0x00000000003a7805 */ /* 0x000fe2000001ff00 */
[----:B------:R-:W-:Y:S01]  /*1180*/  UIADD3 UR32, UP0, UR5, UR32, URZ ;  /* 0x0000002005207290 */ /* 0x000fe2000ff1e03f */
[----:B------:R-:W-:-:S02]  /*1190*/  CS2R R60, SRZ ;  /* 0x00000000003c7805 */ /* 0x000fc4000001ff00 */
[----:B------:R-:W-:Y:S02]  /*11a0*/  CS2R R62, SRZ ;  /* 0x00000000003e7805 */ /* 0x000fe4000001ff00 */
[----:B------:R-:W-:Y:S01]  /*11b0*/  CS2R R64, SRZ ;  /* 0x0000000000407805 */ /* 0x000fe2000001ff00 */
[----:B------:R-:W-:Y:S01]  /*11c0*/  ULEA.HI.X.SX32 UR33, UR5, UR33, 0x1, UP0 ;  /* 0x0000002105217291 */ /* 0x000fe200080f0e3f */
[----:B------:R-:W-:Y:S02]  /*11d0*/  CS2R R66, SRZ ;  /* 0x0000000000427805 */ /* 0x000fe4000001ff00 */
[----:B------:R-:W-:Y:S02]  /*11e0*/  CS2R R68, SRZ ;  /* 0x0000000000447805 */ /* 0x000fe4000001ff00 */
[----:B------:R-:W-:Y:S02]  /*11f0*/  CS2R R70, SRZ ;  /* 0x0000000000467805 */ /* 0x000fe4000001ff00 */
[----:B------:R-:W-:-:S02]  /*1200*/  CS2R R72, SRZ ;  /* 0x0000000000487805 */ /* 0x000fc4000001ff00 */
[----:B------:R-:W-:Y:S02]  /*1210*/  CS2R R74, SRZ ;  /* 0x00000000004a7805 */ /* 0x000fe4000001ff00 */
[----:B------:R-:W-:Y:S02]  /*1220*/  CS2R R76, SRZ ;  /* 0x00000000004c7805 */ /* 0x000fe4000001ff00 */
        /* <DEDUP_REMOVED lines=8> */
[----:B------:R-:W-:Y:S01]  /*12b0*/  CS2R R30, SRZ ;  /* 0x00000000001e7805 */ /* 0x000fe2000001ff00 */
[----:B------:R-:W-:Y:S01]  /*12c0*/  IMAD.MOV.U32 R32, RZ, RZ, RZ ;  /* 0x000000ffff207224 */ /* 0x000fe200078e00ff */
[----:B------:R-:W-:Y:S06]  /*12d0*/  @P0 BRA `(.L_x_45) ;  /* 0x0000000000280947 */ /* 0x000fec0003800000 */
[----:B-1-3--:R-:W1:Y:S01]  /*12e0*/  S2R R3, SR_LANEID ;  /* 0x0000000000037919 */ /* 0x00ae620000000000 */
[----:B------:R-:W-:Y:S05]  /*12f0*/  WARPSYNC.ALL ;  /* 0x0000000000007948 */ /* 0x000fea0003800000 */
[----:B-1----:R-:W-:-:S05]  /*1300*/  IMAD.SHL.U32 R6, R3, 0x4, RZ ;  /* 0x0000000403067824 */ /* 0x002fca00078e00ff */
[----:B------:R-:W1:Y:S01]  /*1310*/  LDS R3, [R6+UR20] ;  /* 0x0000001406037984 */ /* 0x000e620008000800 */
[----:B----4-:R-:W-:-:S05]  /*1320*/  IADD3 R4, P3, R6, UR32, RZ ;  /* 0x0000002006047c10 */ /* 0x010fca000ff7e0ff */
[----:B------:R-:W-:-:S05]  /*1330*/  IMAD.X R5, RZ, RZ, UR33, P3 ;  /* 0x00000021ff057e24 */ /* 0x000fca00098e06ff */
[----:B-1----:R1:W3:Y:S01]  /*1340*/  ATOMG.E.EXCH.STRONG.GPU PT, RZ, [R4], R3 ;  /* 0x0000000304ff73a8 */ /* 0x0022e200041ee100 */
[----:B------:R-:W-:-:S04]  /*1350*/  DEPBAR {5,4,3,2,1,0} ;  /* 0x0000003f0000791a */ /* 0x000fc80000000000 */
[----:B------:R1:W-:Y:S01]  /*1360*/  UTMACCTL.IV [UR32] ;  /* 0x00000000200079b9 */ /* 0x0003e20008000000 */
[----:B------:R-:W-:Y:S01]  /*1370*/  NOP ;  /* 0x0000000000007918 */ /* 0x000fe20000000000 */
.L_x_45:
[----:B------:R-:W-:Y:S05]  /*1380*/  @P0 BRA `(.L_x_46) ;  /* 0x00000000000c0947 */ /* 0x000fea0003800000 */
[----:B------:R0:W-:Y:S01]  /*1390*/  UTMACMDFLUSH ;  /* 0x00000000000079b7 */ /* 0x0001e20000000000 */
[----:B------:R-:W-:Y:S05]  /*13a0*/  @P0 BRA `(.L_x_46) ;  /* 0x0000000000040947 */ /* 0x000fea0003800000 */
[----:B------:R-:W-:-:S04]  /*13b0*/  DEPBAR.LE SB0, 0x0 ;  /* 0x000080000000791a */ /* 0x000fc80000000000 */
.L_x_46:
[----:B------:R-:W-:Y:S05]  /*13c0*/  WARPSYNC.ALL ;  /* 0x0000000000007948 */ /* 0x000fea0003800000 */
[----:B---3--:R-:W-:Y:S01]  /*13d0*/  BAR.SYNC.DEFER_BLOCKING 0x0 ;  /* 0x0000000000007b1d */ /* 0x008fe20000010000 */
[----:B------:R-:W-:Y:S01]  /*13e0*/  USHF.L.U32 UR15, UR34, 0x8, URZ ;  /* 0x00000008220f7899 */ /* 0x000fe2000800063f */
[----:B------:R-:W-:Y:S01]  /*13f0*/  IMAD.MOV.U32 R33, RZ, RZ, RZ ;  /* 0x000000ffff217224 */ /* 0x000fe200078e00ff */
[----:B------:R-:W-:Y:S02]  /*1400*/  CS2R R34, SRZ ;  /* 0x0000000000227805 */ /* 0x000fe4000001ff00 */
[----:B------:R-:W-:-:S02]  /*1410*/  CS2R R36, SRZ ;  /* 0x0000000000247805 */ /* 0x000fc4000001ff00 */
[----:B------:R-:W-:Y:S01]  /*1420*/  CS2R R38, SRZ ;  /* 0x0000000000267805 */ /* 0x000fe2000001ff00 */
[----:B------:R-:W-:Y:S01]  /*1430*/  VOTEU.ALL UP0, P2 ;  /* 0x00000000003f7886 */ /* 0x000fe20001000000 */
[----:B------:R-:W-:Y:S01]  /*1440*/  UMOV UR6, 0x1 ;  /* 0x0000000100067882 */ /* 0x000fe20000000000 */
[----:B------:R-:W-:Y:S01]  /*1450*/  VOTEU.ALL UP1, P2 ;  /* 0x00000000003f7886 */ /* 0x000fe20001020000 */
[----:B------:R-:W-:Y:S01]  /*1460*/  VOTEU.ALL UP2, P2 ;  /* 0x00000000003f7886 */ /* 0x000fe20001040000 */
[----:B------:R-:W-:Y:S01]  /*1470*/  CS2R R40, SRZ ;  /* 0x0000000000287805 */ /* 0x000fe2000001ff00 */
[----:B------:R-:W-:-:S04]  /*1480*/  @!UP0 UIADD3 UR8, -UR6, 0x100000, URZ ;  /* 0x0010000006088890 */ /* 0x000fc8000fffe13f */
[----:B------:R-:W-:Y:S02]  /*1490*/  @!UP0 USHF.L.U32 UR9, UR8, 0xb, URZ ;  /* 0x0000000b08098899 */ /* 0x000fe4000800063f */
[----:B------:R-:W-:Y:S01]  /*14a0*/  @!UP0 USHF.L.U32 UR8, UR8, 0x1, URZ ;  /* 0x0000000108088899 */ /* 0x000fe2000800063f */
        /* <DEDUP_REMOVED lines=9> */
[----:B------:R-:W-:Y:S01]  /*1540*/  VOTEU.ALL UP0, P2 ;  /* 0x00000000003f7886 */ /* 0x000fe20001000000 */
[----:B------:R-:W-:Y:S02]  /*1550*/  CS2R R48, SRZ ;  /* 0x0000000000307805 */ /* 0x000fe4000001ff00 */
[----:B------:R-:W-:Y:S02]  /*1560*/  CS2R R50, SRZ ;  /* 0x0000000000327805 */ /* 0x000fe4000001ff00 */
[----:B------:R-:W-:Y:S02]  /*1570*/  CS2R R52, SRZ ;  /* 0x0000000000347805 */ /* 0x000fe4000001ff00 */
[----:B------:R-:W-:Y:S01]  /*1580*/  CS2R R54, SRZ ;  /* 0x0000000000367805 */ /* 0x000fe2000001ff00 */
[----:B------:R-:W3:Y:S02]  /*1590*/  FENCE.VIEW.ASYNC.S ;  /* 0x00000000000073c6 */ /* 0x000ee40000000000 */
[----:B---3--:R-:W3:Y:S02]  /*15a0*/  @!UP0 SYNCS.EXCH.64 URZ, [UR20+0x1e000], UR8 ;  /* 0x01e00008143f85b2 */ /* 0x008ee40008000100 */
[----:B---3--:R-:W-:Y:S06]  /*15b0*/  BAR.SYNC.DEFER_BLOCKING 0x0 ;  /* 0x0000000000007b1d */ /* 0x008fec0000010000 */
[----:B------:R3:W4:Y:S02]  /*15c0*/  @!UP1 SYNCS.EXCH.64 URZ, [UR20+0x1e008], UR10 ;  /* 0x01e0080a143f95b2 */ /* 0x0007240008000100 */
[----:B----4-:R-:W-:Y:S01]  /*15d0*/  BAR.SYNC.DEFER_BLOCKING 0x0 ;  /* 0x0000000000007b1d */ /* 0x010fe20000010000 */
[----:B---3--:R-:W-:-:S05]  /*15e0*/  USHF.L.U32 UR10, UR23, 0x6, URZ ;  /* 0x00000006170a7899 */ /* 0x008fca000800063f */
[----:B------:R3:W4:Y:S01]  /*15f0*/  @!UP2 SYNCS.EXCH.64 URZ, [UR20+0x1e010], UR6 ;  /* 0x01e01006143fa5b2 */ /* 0x0007220008000100 */
[----:B------:R-:W-:Y:S06]  /*1600*/  @!P1 BRA `(.L_x_47) ;  /* 0x0000000400c09947 */ /* 0x000fec0003800000 */
[----:B-1----:R-:W-:Y:S02]  /*1610*/  SHF.R.U32.HI R3, RZ, 0x5, R0 ;  /* 0x00000005ff037819 */ /* 0x002fe40000011600 */
[----:B------:R-:W-:Y:S02]  /*1620*/  CS2R R56, SRZ ;  /* 0x0000000000387805 */ /* 0x000fe4000001ff00 */
[----:B------:R-:W-:Y:S02]  /*1630*/  CS2R R58, SRZ ;  /* 0x00000000003a7805 */ /* 0x000fe4000001ff00 */
[----:B------:R-:W-:Y:S02]  /*1640*/  CS2R R60, SRZ ;  /* 0x00000000003c7805 */ /* 0x000fe4000001ff00 */
[----:B------:R-:W-:Y:S02]  /*1650*/  R2UR UR21, R3 ;  /* 0x00000000031572ca */ /* 0x000fe400000e0000 */
        /* <DEDUP_REMOVED lines=28> */
[----:B------:R-:W-:Y:S01]  /*1820*/  CS2R R54, SRZ ;  /* 0x0000000000367805 */ /* 0x000fe2000001ff00 */
[----:B------:R-:W-:Y:S01]  /*1830*/  UMOV UR5, URZ ;  /* 0x0000003f00057c82 */ /* 0x000fe20008000000 */
[----:B------:R-:W-:-:S05]  /*1840*/  UMOV UR14, URZ ;  /* 0x0000003f000e7c82 */ /* 0x000fca0008000000 */
.L_x_49:
[----:B----4-:R-:W-:Y:S01]  /*1850*/  BAR.SYNC.DEFER_BLOCKING 0x0 ;  /* 0x0000000000007b1d */ /* 0x010fe20000010000 */
[----:B------:R-:W-:Y:S01]  /*1860*/  ULEA UR18, UR5, UR20, 0x3 ;  /* 0x0000001405127291 */ /* 0x000fe2000f8e183f */
[----:B------:R-:W-:Y:S01]  /*1870*/  @!P2 IMAD.MOV.U32 R3, RZ, RZ, 0xa000 ;  /* 0x0000a000ff03a424 */ /* 0x000fe200078e00ff */
[----:B------:R-:W-:Y:S01]  /*1880*/  ELECT P0, URZ, PT ;  /* 0x00000000003f782f */ /* 0x000fe20003800000 */
[----:B------:R-:W-:-:S03]  /*1890*/  ULEA UR12, UR5, UR20, 0xf ;  /* 0x00000014050c7291 */ /* 0x000fc6000f8e783f */
[----:B------:R-:W-:Y:S02]  /*18a0*/  ISETP.LT.U32.AND P0, PT, R2, 0x20, P0 ;  /* 0x000000200200780c */ /* 0x000fe40000701070 */
[----:B------:R-:W-:Y:S01]  /*18b0*/  ELECT P1, URZ, PT ;  /* 0x00000000003f782f */ /* 0x000fe20003820000 */
[----:B------:R-:W-:-:S03]  /*18c0*/  ULEA UR8, UR5, UR20, 0xd ;  /* 0x0000001405087291 */ /* 0x000fc6000f8e683f */
[----:B------:R-:W-:Y:S01]  /*18d0*/  ISETP.LT.U32.AND P1, PT, R2, 0x20, P1 ;  /* 0x000000200200780c */ /* 0x000fe20000f21070 */
[----:B------:R-:W-:Y:S01]  /*18e0*/  UMOV UR11, UR14 ;  /* 0x0000000e000b7c82 */ /* 0x000fe20008000000 */
[----:B------:R-:W-:-:S05]  /*18f0*/  UIADD3 UR8, UR8, 0x18000, URZ ;  /* 0x0001800008087890 */ /* 0x000fca000fffe03f */
[----:B------:R-:W-:Y:S01]  /*1900*/  VOTEU.ANY UP0, P0 ;  /* 0x00000000003f7886 */ /* 0x000fe20000000100 */
[----:B------:R-:W-:Y:S01]  /*1910*/  VOTEU.ANY UP2, P0 ;  /* 0x00000000003f7886 */ /* 0x000fe20000040100 */
[----:B------:R1:W-:Y:S01]  /*1920*/  @!P2 SYNCS.ARRIVE.TRANS64 RZ, [UR18+0x1e000], R3 ;  /* 0x01e00003ffffa9a7 */ /* 0x0003e20008000012 */
[----:B------:R4:W-:Y:S06]  /*1930*/  MEMBAR.ALL.CTA ;  /* 0x0000000000007992 */ /* 0x0009ec0000008000 */
[----:B----4-:R-:W4:Y:S01]  /*1940*/  FENCE.VIEW.ASYNC.S ;  /* 0x00000000000073c6 */ /* 0x010f220000000000 */
[----:B------:R-:W-:Y:S01]  /*1950*/  @UP0 UIADD3 UR13, UR18, 0x1e000, URZ ;  /* 0x0001e000120d0890 */ /* 0x000fe2000fffe03f */
[----:B---3--:R-:W-:Y:S01]  /*1960*/  @UP0 UMOV UR6, UR28 ;  /* 0x0000001c00060c82 */ /* 0x008fe20008000000 */
[----:B------:R-:W-:Y:S01]  /*1970*/  @UP0 UMOV UR7, UR29 ;  /* 0x0000001d00070c82 */ /* 0x000fe20008000000 */
[----:B----4-:R-:W-:Y:S01]  /*1980*/  VOTEU.ANY UP1, P1 ;  /* 0x00000000003f7886 */ /* 0x010fe20000820100 */
[----:B------:R-:W-:Y:S01]  /*1990*/  VOTEU.ANY UP3, P1 ;  /* 0x00000000003f7886 */ /* 0x000fe20000860100 */
[----:B-1----:R-:W-:-:S03]  /*19a0*/  IMAD.U32 R3, RZ, RZ, UR4 ;  /* 0x00000004ff037e24 */ /* 0x002fc6000f8e00ff */
[----:B------:R-:W-:Y:S01]  /*19b0*/  @UP1 UIADD3 UR9, UR18, 0x1e000, URZ ;  /* 0x0001e00012091890 */ /* 0x000fe2000fffe03f */
[----:B------:R-:W-:Y:S01]  /*19c0*/  @UP1 UMOV UR16, UR30 ;  /* 0x0000001e00101c82 */ /* 0x000fe20008000000 */
[----:B------:R-:W-:Y:S01]  /*19d0*/  @UP1 UMOV UR17, UR31 ;  /* 0x0000001f00111c82 */ /* 0x000fe20008000000 */
[----:B------:R-:W-:Y:S01]  /*19e0*/  SHF.L.U32 R3, R3, 0x1f, RZ ;  /* 0x0000001f03037819 */ /* 0x000fe200000006ff */
[----:B------:R-:W-:Y:S06]  /*19f0*/  BAR.SYNC.DEFER_BLOCKING 0x0 ;  /* 0x0000000000007b1d */ /* 0x000fec0000010000 */
[----:B------:R1:W-:Y:S02]  /*1a00*/  @UP2 UTMALDG.2D [UR12], [UR6] ;  /* 0x0000000c060025b4 */ /* 0x0003e40008008000 */
[----:B------:R-:W-:Y:S06]  /*1a10*/  BAR.SYNC.DEFER_BLOCKING 0x0 ;  /* 0x0000000000007b1d */ /* 0x000fec0000010000 */
[----:B------:R1:W-:Y:S02]  /*1a20*/  @UP3 UTMALDG.2D [UR8], [UR16] ;  /* 0x00000008100035b4 */ /* 0x0003e40008008000 */
[----:B------:R-:W-:Y:S06]  /*1a30*/  BAR.SYNC.DEFER_BLOCKING 0x0 ;  /* 0x0000000000007b1d */ /* 0x000fec0000010000 */
[----:B------:R-:W3:Y:S02]  /*1a40*/  SYNCS.PHASECHK.TRANS64.TRYWAIT P0, [UR18+0x1e000], R3 ;  /* 0x01e00003ff0075a7 */ /* 0x000ee40008000152 */
[----:B-1-3--:R-:W-:Y:S05]  /*1a50*/  @!P0 BRA `(.L_x_48) ;  /* 0x0000000400e08947 */ /* 0x00afea0003800000 */
.L_x_50:
[----:B------:R-:W-:Y:S01]  /*1a60*/  USHF.L.U32 UR6, UR21, 0x7, URZ ;  /* 0x0000000715067899 */ /* 0x000fe2000800063f */
[----:B------:R-:W-:Y:S02]  /*1a70*/  WARPGROUP.DEPBAR.LE gsb0, 0x0 ;  /* 0x00008000000079c5 */ /* 0x000fe40000010000 */
[----:B------:R-:W-:Y:S01]  /*1a80*/  USHF.R.U32.HI UR18, URZ, 0x4, UR8 ;  /* 0x000000043f127899 */ /* 0x000fe20008011608 */
[----:B------:R-:W-:Y:S01]  /*1a90*/  WARPGROUP.ARRIVE ;  /* 0x00000000000079c5 */ /* 0x000fe20000000000 */
[----:B------:R-:W-:Y:S01]  /*1aa0*/  ULOP3.LUT UR6, UR6, 0x200, URZ, 0xc0, !UPT ;  /* 0x0000020006067892 */ /* 0x000fe2000f8ec03f */
[----:B------:R-:W1:Y:S01]  /*1ab0*/  LDC R3, c[0x0][0x230] ;  /* 0x00008c00ff037b82 */ /* 0x000e620000000800 */
[----:B------:R-:W-:Y:S02]  /*1ac0*/  USGXT.U32 UR18, UR18, 0xe ;  /* 0x0000000e1212789a */ /* 0x000fe40008000000 */
[----:B------:R-:W-:Y:S01]  /*1ad0*/  ULEA.HI UR6, UR12, UR6, URZ, 0x1c ;  /* 0x000000060c067291 */ /* 0x000fe2000f8fe03f */
[----:B------:R-:W-:Y:S01]  /*1ae0*/  UMOV UR19, 0x40000040 ;  /* 0x4000004000137882 */ /* 0x000fe20000000000 */
[----:B------:R-:W-:-:S02]  /*1af0*/  UMOV UR17, 0x40000040 ;  /* 0x4000004000117882 */ /* 0x000fc40000000000 */
[----:B------:R-:W-:Y:S02]  /*1b00*/  ULOP3.LUT UR16, UR6, 0x3fff, URZ, 0xc0, !UPT ;  /* 0x00003fff06107892 */ /* 0x000fe4000f8ec03f */
[----:B------:R-:W-:Y:S02]  /*1b10*/  UIADD3 UR26, UP1, UR18, 0x80, URZ ;  /* 0x00000080121a7890 */ /* 0x000fe4000ff3e03f */
[----:B------:R-:W-:Y:S01]  /*1b20*/  UIADD3 UR24, UP0, UR16, 0x2, URZ ;  /* 0x0000000210187890 */ /* 0x000fe2000ff1e03f */
[----:B------:R-:W-:Y:S01]  /*1b30*/  UMOV UR6, URZ ;  /* 0x0000003f00067c82 */ /* 0x000fe20008000000 */
[----:B------:R-:W-:Y:S02]  /*1b40*/  UMOV UR7, URZ ;  /* 0x0000003f00077c82 */ /* 0x000fe40008000000 */
[----:B------:R-:W-:Y:S01]  /*1b50*/  UIADD3.X UR25, UR6, 0x40000040, URZ, UP0, !UPT ;  /* 0x4000004006197890 */ /* 0x000fe200087fe43f */
[----:B------:R-:W-:Y:S01]  /*1b60*/  HGMMA.64x64x16.F32 R56, gdesc[UR16].tnspB, R56 ;  /* 0x40e00000103879f0 */ /* 0x000fe20008700838 */
[----:B------:R-:W-:-:S02]  /*1b70*/  UIADD3.X UR27, UR7, 0x40000040, URZ, UP1, !UPT ;  /* 0x40000040071b7890 */ /* 0x000fc40008ffe43f */
[----:B------:R-:W-:Y:S02]  /*1b80*/  UIADD3.64 UR36, UR24, 0x2, URZ ;  /* 0x0000000218247897 */ /* 0x000fe4000fffe03f */
[----:B------:R-:W-:Y:S02]  /*1b90*/  UIADD3.64 UR38, UR26, 0x80, URZ ;  /* 0x000000801a267897 */ /* 0x000fe4000fffe03f */
[----:B------:R-:W-:Y:S02]  /*1ba0*/  UIADD3.64 UR40, UR24, 0x4, URZ ;  /* 0x0000000418287897 */ /* 0x000fe4000fffe03f */
[----:B------:R-:W-:Y:S02]  /*1bb0*/  UIADD3.64 UR42, UR26, 0x100, URZ ;  /* 0x000001001a2a7897 */ /* 0x000fe4000fffe03f */
[----:B------:R-:W-:Y:S02]  /*1bc0*/  UIADD3.64 UR16, UR24, 0x3fe, URZ ;  /* 0x000003fe18107897 */ /* 0x000fe4000fffe03f */
[----:B------:R-:W-:-:S02]  /*1bd0*/  UIADD3 UR14, UR14, 0x40, URZ ;  /* 0x000000400e0e7890 */ /* 0x000fc4000fffe03f */
[----:B------:R-:W-:-:S04]  /*1be0*/  UIADD3 UR5, UR5, 0x1, URZ ;  /* 0x0000000105057890 */ /* 0x000fc8000fffe03f */
[----:B-1----:R-:W-:Y:S01]  /*1bf0*/  ISETP.LE.AND P0, PT, R3, UR14, PT ;  /* 0x0000000e03007c0c */ /* 0x002fe2000bf03270 */
[----:B------:R-:W-:-:S04]  /*1c00*/  UISETP.NE.U32.AND UP0, UPT, UR5, 0x3, UPT ;  /* 0x000000030500788c */ /* 0x000fc8000bf05070 */
[----:B------:R-:W-:Y:S02]  /*1c10*/  USEL UR6, URZ, 0x1, UP0 ;  /* 0x000000013f067887 */ /* 0x000fe40008000000 */
[----:B------:R-:W-:Y:S02]  /*1c20*/  USEL UR5, UR5, URZ, UP0 ;  /* 0x0000003f05057287 */ /* 0x000fe40008000000 */
[----:B------:R-:W-:Y:S01]  /*1c30*/  ULOP3.LUT UR4, UR4, UR6, URZ, 0x3c, !UPT ;  /* 0x0000000604047292 */ /* 0x000fe2000f8e3c3f */
[----:B------:R-:W-:Y:S04]  /*1c40*/  HGMMA.64x64x16.F32 R56, gdesc[UR24].tnspB, R56 ;  /* 0x40e00000183879f0 */ /* 0x000fe80008700838 */
[----:B------:R-:W-:Y:S01]  /*1c50*/  HGMMA.64x64x16.F32 R56, gdesc[UR36].tnspB, R56 ;  /* 0x40e00000243879f0 */ /* 0x000fe20008700838 */
[----:B------:R-:W-:-:S03]  /*1c60*/  UIADD3.64 UR36, UR24, 0x402, URZ ;  /* 0x0000040218247897 */ /* 0x000fc6000fffe03f */
[----:B------:R-:W-:Y:S01]  /*1c70*/  HGMMA.64x64x16.F32 R56, gdesc[UR40].tnspB, R56 ;  /* 0x40e00000283879f0 */ /* 0x000fe20008700838 */
[----:B------:R-:W-:-:S03]  /*1c80*/  UIADD3.64 UR40, UR24, 0x404, URZ ;  /* 0x0000040418287897 */ /* 0x000fc6000fffe03f */
[----:B------:R-:W-:Y:S01]  /*1c90*/  HGMMA.64x64x16.F32 R24, gdesc[UR16].tnspB, R24 ;  /* 0x40e00000101879f0 */ /* 0x000fe20008700818 */
[----:B------:R-:W-:Y:S01]  /*1ca0*/  UIADD3.64 UR16, UR24, 0x400, URZ ;  /* 0x0000040018107897 */ /* 0x000fe2000fffe03f */
[----:B------:R-:W-:Y:S01]  /*1cb0*/  UMOV UR18, UR26 ;  /* 0x0000001a00127c82 */ /* 0x000fe20008000000 */
[----:B------:R-:W-:-:S07]  /*1cc0*/  UMOV UR19, UR27 ;  /* 0x0000001b00137c82 */ /* 0x000fce0008000000 */
[----:B------:R-:W-:Y:S04]  /*1cd0*/  HGMMA.64x64x16.F32 R24, gdesc[UR16].tnspB, R24 ;  /* 0x40e00000101879f0 */ /* 0x000fe80008700818 */
[----:B------:R-:W-:Y:S04]  /*1ce0*/  HGMMA.64x64x16.F32 R24, gdesc[UR36].tnspB, R24 ;  /* 0x40e00000241879f0 */ /* 0x000fe80008700818 */
[----:B------:R-:W-:Y:S01]  /*1cf0*/  HGMMA.64x64x16.F32 R24, gdesc[UR40].tnspB, R24, gsb0 ;  /* 0x40e00000281879f0 */ /* 0x000fe20008000818 */
[----:B------:R-:W-:Y:S05]  /*1d00*/  @!P0 BRA `(.L_x_49) ;  /* 0xfffffff800d08947 */ /* 0x000fea000383ffff */
.L_x_47:
[----:B------:R-:W-:Y:S02]  /*1d10*/  WARPGROUP.DEPBAR.LE gsb0, 0x0 ;  /* 0x00008000000079c5 */ /* 0x000fe40000010000 */
[----:B----4-:R-:W-:Y:S01]  /*1d20*/  BAR.SYNC.DEFER_BLOCKING 0x0 ;  /* 0x0000000000007b1d */ /* 0x010fe20000010000 */
[C---:B-1----:R-:W-:Y:S01]  /*1d30*/  IMAD.SHL.U32 R3, R0.reuse, 0x80, RZ ;  /* 0x0000008000037824 */ /* 0x042fe200078e00ff */
[----:B------:R-:W-:Y:S01]  /*1d40*/  ELECT P0, URZ, PT ;  /* 0x00000000003f782f */ /* 0x000fe20003800000 */
[----:B------:R-:W-:Y:S01]  /*1d50*/  IMAD.SHL.U32 R4, R0, 0x10, RZ ;  /* 0x0000001000047824 */ /* 0x000fe200078e00ff */
[----:B------:R-:W-:Y:S02]  /*1d60*/  F2FP.F16.F32.PACK_AB R56, R57, R56 ;  /* 0x000000383938723e */ /* 0x000fe400000000ff */
[----:B------:R-:W-:Y:S01]  /*1d70*/  LOP3.LUT R3, R3, 0x780, RZ, 0xc0, !PT ;  /* 0x0000078003037812 */ /* 0x000fe200078ec0ff */
[----:B------:R-:W-:Y:S01]  /*1d80*/  UMOV UR21, UR10 ;  /* 0x0000000a00157c82 */ /* 0x000fe20008000000 */
[----:B------:R-:W-:Y:S01]  /*1d90*/  F2FP.F16.F32.PACK_AB R57, R59, R58 ;  /* 0x0000003a3b39723e */ /* 0x000fe200000000ff */
[----:B------:R-:W-:Y:S01]  /*1da0*/  UMOV UR22, UR15 ;  /* 0x0000000f00167c82 */ /* 0x000fe20008000000 */
[----:B------:R-:W-:-:S02]  /*1db0*/  LOP3.LUT R3, R3, 0x70, R4, 0xf8, !PT ;  /* 0x0000007003037812 */ /* 0x000fc400078ef804 */
[----:B------:R-:W-:Y:S02]  /*1dc0*/  F2FP.F16.F32.PACK_AB R24, R25, R24 ;  /* 0x000000181918723e */ /* 0x000fe400000000ff */
[----:B------:R-:W-:Y:S01]  /*1dd0*/  LOP3.LUT R3, R3, 0x10, R0, 0x78, !PT ;  /* 0x0000001003037812 */ /* 0x000fe200078e7800 */
[----:B------:R-:W-:Y:S01]  /*1de0*/  IMAD.SHL.U32 R0, R0, 0x40, RZ ;  /* 0x0000004000007824 */ /* 0x000fe200078e00ff */
[----:B------:R-:W-:Y:S02]  /*1df0*/  ISETP.LT.U32.AND P0, PT, R2, 0x20, P0 ;  /* 0x000000200200780c */ /* 0x000fe40000701070 */
[----:B------:R-:W-:Y:S02]  /*1e00*/  F2FP.F16.F32.PACK_AB R58, R61, R60 ;  /* 0x0000003c3d3a723e */ /* 0x000fe400000000ff */
[----:B------:R-:W-:Y:S02]  /*1e10*/  LOP3.LUT R0, R3, 0x3800, R0, 0xf8, !PT ;  /* 0x0000380003007812 */ /* 0x000fe400078ef800 */
[----:B------:R-:W-:Y:S01]  /*1e20*/  F2FP.F16.F32.PACK_AB R59, R63, R62 ;  /* 0x0000003e3f3b723e */ /* 0x000fe200000000ff */
[----:B------:R-:W1:Y:S02]  /*1e30*/  @!P2 SYNCS.CCTL.IV [UR20+0x1e000] ;  /* 0x01e00000ff00a9b1 */ /* 0x000e640008000014 */
[----:B-1----:R-:W-:Y:S01]  /*1e40*/  BAR.SYNC.DEFER_BLOCKING 0x0 ;  /* 0x0000000000007b1d */ /* 0x002fe20000010000 */
[C---:B------:R-:W-:Y:S01]  /*1e50*/  LOP3.LUT R3, R0.reuse, 0x20, RZ, 0x3c, !PT ;  /* 0x0000002000037812 */ /* 0x040fe200078e3cff */
[C---:B------:R-:W-:Y:S01]  /*1e60*/  VIADD R2, R0.reuse, UR20 ;  /* 0x0000001400027c36 */ /* 0x040fe20008000000 */
[----:B------:R-:W-:-:S02]  /*1e70*/  LOP3.LUT R4, R0, 0x40, RZ, 0x3c, !PT ;  /* 0x0000004000047812 */ /* 0x000fc400078e3cff */
[----:B------:R-:W-:Y:S01]  /*1e80*/  F2FP.F16.F32.PACK_AB R64, R65, R64 ;  /* 0x000000404140723e */ /* 0x000fe200000000ff */
[----:B------:R-:W-:Y:S01]  /*1e90*/  VIADD R3, R3, UR20 ;  /* 0x0000001403037c36 */ /* 0x000fe20008000000 */
[----:B------:R-:W-:Y:S01]  /*1ea0*/  F2FP.F16.F32.PACK_AB R25, R27, R26 ;  /* 0x0000001a1b19723e */ /* 0x000fe200000000ff */
[----:B------:R-:W-:Y:S01]  /*1eb0*/  VIADD R4, R4, UR20 ;  /* 0x0000001404047c36 */ /* 0x000fe20008000000 */
[----:B------:R-:W-:Y:S01]  /*1ec0*/  F2FP.F16.F32.PACK_AB R65, R67, R66 ;  /* 0x000000424341723e */ /* 0x000fe200000000ff */
[----:B------:R-:W-:Y:S01]  /*1ed0*/  VOTEU.ANY UP0, P0 ;  /* 0x00000000003f7886 */ /* 0x000fe20000000100 */
[----:B------:R-:W-:Y:S01]  /*1ee0*/  F2FP.F16.F32.PACK_AB R26, R29, R28 ;  /* 0x0000001c1d1a723e */ /* 0x000fe200000000ff */
[----:B------:R-:W-:Y:S01]  /*1ef0*/  VOTEU.ANY UP1, P0 ;  /* 0x00000000003f7886 */ /* 0x000fe20000020100 */
[----:B------:R-:W-:Y:S02]  /*1f00*/  F2FP.F16.F32.PACK_AB R27, R31, R30 ;  /* 0x0000001e1f1b723e */ /* 0x000fe400000000ff */
[----:B------:R-:W-:Y:S01]  /*1f10*/  F2FP.F16.F32.PACK_AB R32, R33, R32 ;  /* 0x000000202120723e */ /* 0x000fe200000000ff */
[----:B---3--:R-:W-:Y:S01]  /*1f20*/  @UP0 UMOV UR6, UR32 ;  /* 0x0000002000060c82 */ /* 0x008fe20008000000 */
[----:B------:R-:W-:Y:S01]  /*1f30*/  LOP3.LUT R0, R0, 0x60, RZ, 0x3c, !PT ;  /* 0x0000006000007812 */ /* 0x000fe200078e3cff */
[----:B------:R-:W-:Y:S01]  /*1f40*/  @UP0 UMOV UR7, UR33 ;  /* 0x0000002100070c82 */ /* 0x000fe20008000000 */
[----:B------:R-:W-:-:S02]  /*1f50*/  F2FP.F16.F32.PACK_AB R66, R69, R68 ;  /* 0x000000444542723e */ /* 0x000fc400000000ff */
[----:B------:R-:W-:Y:S01]  /*1f60*/  F2FP.F16.F32.PACK_AB R67, R71, R70 ;  /* 0x000000464743723e */ /* 0x000fe200000000ff */
[----:B------:R-:W-:Y:S01]  /*1f70*/  VIADD R0, R0, UR20 ;  /* 0x0000001400007c36 */ /* 0x000fe20008000000 */
[----:B------:R-:W-:Y:S01]  /*1f80*/  F2FP.F16.F32.PACK_AB R72, R73, R72 ;  /* 0x000000484948723e */ /* 0x000fe200000000ff */
[----:B------:R-:W1:Y:S02]  /*1f90*/  @!P2 SYNCS.CCTL.IV [UR20+0x1e008] ;  /* 0x01e00800ff00a9b1 */ /* 0x000e640008000014 */
[----:B-1----:R-:W-:Y:S01]  /*1fa0*/  BAR.SYNC.DEFER_BLOCKING 0x0 ;  /* 0x0000000000007b1d */ /* 0x002fe20000010000 */
[----:B------:R-:W-:Y:S02]  /*1fb0*/  F2FP.F16.F32.PACK_AB R33, R35, R34 ;  /* 0x000000222321723e */ /* 0x000fe400000000ff */
[----:B------:R-:W-:Y:S02]  /*1fc0*/  F2FP.F16.F32.PACK_AB R73, R75, R74 ;  /* 0x0000004a4b49723e */ /* 0x000fe400000000ff */
[----:B------:R-:W-:-:S02]  /*1fd0*/  F2FP.F16.F32.PACK_AB R34, R37, R36 ;  /* 0x000000242522723e */ /* 0x000fc400000000ff */
[----:B------:R-:W-:Y:S02]  /*1fe0*/  F2FP.F16.F32.PACK_AB R35, R39, R38 ;  /* 0x000000262723723e */ /* 0x000fe400000000ff */
[----:B------:R-:W-:Y:S02]  /*1ff0*/  F2FP.F16.F32.PACK_AB R40, R41, R40 ;  /* 0x000000282928723e */ /* 0x000fe400000000ff */
[----:B------:R-:W-:Y:S02]  /*2000*/  F2FP.F16.F32.PACK_AB R74, R77, R76 ;  /* 0x0000004c4d4a723e */ /* 0x000fe400000000ff */
[----:B------:R-:W-:Y:S02]  /*2010*/  F2FP.F16.F32.PACK_AB R75, R79, R78 ;  /* 0x0000004e4f4b723e */ /* 0x000fe400000000ff */
[----:B------:R-:W-:Y:S02]  /*2020*/  F2FP.F16.F32.PACK_AB R80, R81, R80 ;  /* 0x000000505150723e */ /* 0x000fe400000000ff */
[----:B------:R-:W-:-:S02]  /*2030*/  F2FP.F16.F32.PACK_AB R41, R43, R42 ;  /* 0x0000002a2b29723e */ /* 0x000fc400000000ff */
[----:B------:R-:W-:Y:S02]  /*2040*/  F2FP.F16.F32.PACK_AB R81, R83, R82 ;  /* 0x000000525351723e */ /* 0x000fe400000000ff */
[----:B------:R-:W-:Y:S02]  /*2050*/  F2FP.F16.F32.PACK_AB R42, R45, R44 ;  /* 0x0000002c2d2a723e */ /* 0x000fe400000000ff */
[----:B------:R-:W-:Y:S01]  /*2060*/  F2FP.F16.F32.PACK_AB R43, R47, R46 ;  /* 0x0000002e2f2b723e */ /* 0x000fe200000000ff */
[----:B------:R-:W1:Y:S01]  /*2070*/  @!P2 SYNCS.CCTL.IV [UR20+0x1e010] ;  /* 0x01e01000ff00a9b1 */ /* 0x000e620008000014 */
[----:B------:R-:W-:Y:S01]  /*2080*/  F2FP.F16.F32.PACK_AB R48, R49, R48 ;  /* 0x000000303130723e */ /* 0x000fe200000000ff */
[----:B-1----:R-:W-:Y:S01]  /*2090*/  STSM.16.M88.4 [R2], R56 ;  /* 0x0000003802007844 */ /* 0x002fe20000000200 */
[----:B------:R-:W-:Y:S02]  /*20a0*/  F2FP.F16.F32.PACK_AB R82, R85, R84 ;  /* 0x000000545552723e */ /* 0x000fe400000000ff */
[----:B------:R-:W-:Y:S01]  /*20b0*/  F2FP.F16.F32.PACK_AB R83, R87, R86 ;  /* 0x000000565753723e */ /* 0x000fe200000000ff */
[----:B------:R-:W-:Y:S01]  /*20c0*/  STSM.16.M88.4 [R2+0x4000], R24 ;  /* 0x0040001802007844 */ /* 0x000fe20000000200 */
[----:B------:R-:W-:-:S02]  /*20d0*/  F2FP.F16.F32.PACK_AB R49, R51, R50 ;  /* 0x000000323331723e */ /* 0x000fc400000000ff */
[----:B------:R-:W-:Y:S01]  /*20e0*/  F2FP.F16.F32.PACK_AB R50, R53, R52 ;  /* 0x000000343532723e */ /* 0x000fe200000000ff */
[----:B------:R-:W-:Y:S01]  /*20f0*/  STSM.16.M88.4 [R3], R64 ;  /* 0x0000004003007844 */ /* 0x000fe20000000200 */
[----:B------:R-:W-:-:S03]  /*2100*/  F2FP.F16.F32.PACK_AB R51, R55, R54 ;  /* 0x000000363733723e */ /* 0x000fc600000000ff */
[----:B------:R-:W-:Y:S04]  /*2110*/  STSM.16.M88.4 [R3+0x4000], R32 ;  /* 0x0040002003007844 */ /* 0x000fe80000000200 */
[----:B------:R-:W-:Y:S04]  /*2120*/  STSM.16.M88.4 [R4], R72 ;  /* 0x0000004804007844 */ /* 0x000fe80000000200 */
[----:B------:R-:W-:Y:S04]  /*2130*/  STSM.16.M88.4 [R4+0x4000], R40 ;  /* 0x0040002804007844 */ /* 0x000fe80000000200 */
[----:B------:R-:W-:Y:S04]  /*2140*/  STSM.16.M88.4 [R0], R80 ;  /* 0x0000005000007844 */ /* 0x000fe80000000200 */
[----:B------:R-:W-:Y:S01]  /*2150*/  STSM.16.M88.4 [R0+0x4000], R48 ;  /* 0x0040003000007844 */ /* 0x000fe20000000200 */
[----:B------:R1:W-:Y:S06]  /*2160*/  MEMBAR.ALL.CTA ;  /* 0x0000000000007992 */ /* 0x0003ec0000008000 */
[----:B-1----:R-:W1:Y:S02]  /*2170*/  FENCE.VIEW.ASYNC.S ;  /* 0x00000000000073c6 */ /* 0x002e640000000000 */
[----:B-1----:R-:W-:Y:S06]  /*2180*/  BAR.SYNC.DEFER_BLOCKING 0x0 ;  /* 0x0000000000007b1d */ /* 0x002fec0000010000 */
[----:B------:R1:W-:Y:S01]  /*2190*/  @UP1 UTMASTG.2D [UR20], [UR6] ;  /* 0x00000014060013b5 */ /* 0x0003e20008008000 */
[----:B------:R0:W-:Y:S01]  /*21a0*/  UTMACMDFLUSH ;  /* 0x00000000000079b7 */ /* 0x0001e20000000000 */
[----:B------:R-:W-:-:S04]  /*21b0*/  DEPBAR.LE SB0, 0x0 ;  /* 0x000080000000791a */ /* 0x000fc80000000000 */
[----:B------:R-:W-:Y:S06]  /*21c0*/  BAR.SYNC.DEFER_BLOCKING 0x0 ;  /* 0x0000000000007b1d */ /* 0x000fec0000010000 */
[----:B-1----:R-:W-:Y:S05]  /*21d0*/  EXIT ;  /* 0x000000000000794d */ /* 0x002fea0003800000 */
.L_x_48:
[----:B------:R-:W1:Y:S02]  /*21e0*/  SYNCS.PHASECHK.TRANS64.TRYWAIT P0, [UR18+0x1e000], R3 ;  /* 0x01e00003ff0075a7 */ /* 0x000e640008000152 */
[----:B-1----:R-:W-:Y:S05]  /*21f0*/  @!P0 BRA `(.L_x_48) ;  /* 0xfffffffc00f88947 */ /* 0x002fea000383ffff */
[----:B------:R-:W-:Y:S05]  /*2200*/  BRA `(.L_x_50) ;  /* 0xfffffff800147947 */ /* 0x000fea000383ffff */
.L_x_51:
[----:B------:R-:W-:-:S00]  /*2210*/  BRA `(.L_x_51) ;  /* 0xfffffffc00fc7947 */ /* 0x000fc0000383ffff */
[----:B------:R-:W-:-:S00]  /*2220*/  NOP ;  /* 0x0000000000007918 */ /* 0x000fc00000000000 */
        /* <DEDUP_REMOVED lines=13> */
.L_x_52:


//--------------------- .nv.shared.gluon_wgmma    --------------------------
	.section	.nv.shared.gluon_wgmma,"aw",@nobits
	.sectionflags	@""
	.align	16
	.zero		1024


//--------------------- .nv.shared.reserved.0     --------------------------
	.section	.nv.shared.reserved.0,"aw",@nobits
	.weak		__nv_reservedSMEM_offset_0_alias
	.size		__nv_reservedSMEM_offset_0_alias, 0, 0
	.other		__nv_reservedSMEM_offset_0_alias,@"STO_CUDA_RESERVED_SHARED STV_DEFAULT"
__nv_reservedSMEM_offset_0_alias:
	.zero		0


//--------------------- .nv.constant0.gluon_wgmma --------------------------
	.section	.nv.constant0.gluon_wgmma,"a",@progbits
	.sectionflags	@""
	.align	4
.nv.constant0.gluon_wgmma:
	.zero		608


//--------------------- SYMBOLS --------------------------

	.type		.nv.reservedSmem.offset0,@object
	.size		.nv.reservedSmem.offset0,0x4
